	.target	sm_90a

	.elftype	@"ET_EXEC"


//--------------------- .note.nv.tkinfo           --------------------------
	.section	.note.nv.tkinfo,"",@"SHT_NOTE"
	.sectionflags	@"SHF_NOTE_NV_TKINFO"
	.tkinfo
        /*0018*/ 	.word	0x00000002
        /*0030*/ 	.string	""
        /*0030*/ 	.string	"ptxas"
        /*0030*/ 	.string	"Cuda compilation tools, release 13.0, V13.0.88"
        /*0030*/ 	.string	"Build cuda_13.0.r13.0/compiler.36424714_0"
        /*0030*/ 	.string	"-arch sm_90a -m 64 "



//--------------------- .note.nv.cuinfo           --------------------------
	.section	.note.nv.cuinfo,"",@"SHT_NOTE"
	.sectionflags	@"SHF_NOTE_NV_CUINFO"
        /*0018*/ 	.short	0x0002
        /*001a*/ 	.short	0x005a
        /*001c*/ 	.short	0x0082
	.zero		2


//--------------------- .nv.info                  --------------------------
	.section	.nv.info,"",@"SHT_CUDA_INFO"
	.align	4


	//----- nvinfo : EIATTR_REGCOUNT
	.align		4
        /*0000*/ 	.byte	0x04, 0x2f
        /*0002*/ 	.short	(.L_15 - .L_14)
	.align		4
.L_14:
        /*0004*/ 	.word	index@(_ZN7cutlass13device_kernelINS_4gemm6kernel13GemmUniversalIN4cute5tupleIJiiiiEEENS1_10collective13CollectiveMmaINS1_34MainloopSm90TmaGmmaWarpSpecializedILi4ENS5_IJNS4_1CILi8EEENSA_ILi1EEESC_EEENS1_32KernelTmaWarpSpecializedPingpongEEENS5_IJNSA_ILi64EEENSA_ILi128EEESH_EEENS_6half_tENS5_IJlSC_lEEESJ_SK_NS4_8TiledMMAINS4_8MMA_AtomIJNS4_4SM904GMMA26MMA_64x128x16_F32F16F16_SSILNSO_5MajorE0ELSQ_0ELNSO_7ScaleInE1ELSR_1EEEEEENS4_6LayoutINS5_IJSC_SC_SC_EEENS5_IJNSA_ILi0EEESW_SW_EEEEENS5_IJNS4_10UnderscoreESZ_SZ_EEEEENS4_13SM90_TMA_LOADENS4_14ComposedLayoutINS4_7SwizzleILi3ELi4ELi3EEENS4_18smem_ptr_flag_bitsILi16EEENSU_INS5_IJSB_SG_EEENS5_IJSG_SC_EEEEEEEvNS4_8identityENS4_23SM90_TMA_LOAD_MULTICASTES1B_vS1C_EENS_8epilogue10collective6detail29Sm90TmaWarpSpecializedAdapterINS1G_15DefaultEpilogueISJ_SK_SK_NS1F_6thread17LinearCombinationISJ_Li1EffLNS1K_9ScaleType4KindE0ELNS_15FloatRoundStyleE2ESJ_EENS1_15EpilogueDefaultEEEEEvvEEEEvNT_6ParamsE)
        /*0008*/ 	.word	0x000000a8


	//----- nvinfo : EIATTR_FRAME_SIZE
	.align		4
.L_15:
        /*000c*/ 	.byte	0x04, 0x11
        /*000e*/ 	.short	(.L_17 - .L_16)
	.align		4
.L_16:
        /*0010*/ 	.word	index@(_ZN7cutlass13device_kernelINS_4gemm6kernel13GemmUniversalIN4cute5tupleIJiiiiEEENS1_10collective13CollectiveMmaINS1_34MainloopSm90TmaGmmaWarpSpecializedILi4ENS5_IJNS4_1CILi8EEENSA_ILi1EEESC_EEENS1_32KernelTmaWarpSpecializedPingpongEEENS5_IJNSA_ILi64EEENSA_ILi128EEESH_EEENS_6half_tENS5_IJlSC_lEEESJ_SK_NS4_8TiledMMAINS4_8MMA_AtomIJNS4_4SM904GMMA26MMA_64x128x16_F32F16F16_SSILNSO_5MajorE0ELSQ_0ELNSO_7ScaleInE1ELSR_1EEEEEENS4_6LayoutINS5_IJSC_SC_SC_EEENS5_IJNSA_ILi0EEESW_SW_EEEEENS5_IJNS4_10UnderscoreESZ_SZ_EEEEENS4_13SM90_TMA_LOADENS4_14ComposedLayoutINS4_7SwizzleILi3ELi4ELi3EEENS4_18smem_ptr_flag_bitsILi16EEENSU_INS5_IJSB_SG_EEENS5_IJSG_SC_EEEEEEEvNS4_8identityENS4_23SM90_TMA_LOAD_MULTICASTES1B_vS1C_EENS_8epilogue10collective6detail29Sm90TmaWarpSpecializedAdapterINS1G_15DefaultEpilogueISJ_SK_SK_NS1F_6thread17LinearCombinationISJ_Li1EffLNS1K_9ScaleType4KindE0ELNS_15FloatRoundStyleE2ESJ_EENS1_15EpilogueDefaultEEEEEvvEEEEvNT_6ParamsE)
        /*0014*/ 	.word	0x00000000


	//----- nvinfo : EIATTR_MIN_STACK_SIZE
	.align		4
.L_17:
        /*0018*/ 	.byte	0x04, 0x12
        /*001a*/ 	.short	(.L_19 - .L_18)
	.align		4
.L_18:
        /*001c*/ 	.word	index@(_ZN7cutlass13device_kernelINS_4gemm6kernel13GemmUniversalIN4cute5tupleIJiiiiEEENS1_10collective13CollectiveMmaINS1_34MainloopSm90TmaGmmaWarpSpecializedILi4ENS5_IJNS4_1CILi8EEENSA_ILi1EEESC_EEENS1_32KernelTmaWarpSpecializedPingpongEEENS5_IJNSA_ILi64EEENSA_ILi128EEESH_EEENS_6half_tENS5_IJlSC_lEEESJ_SK_NS4_8TiledMMAINS4_8MMA_AtomIJNS4_4SM904GMMA26MMA_64x128x16_F32F16F16_SSILNSO_5MajorE0ELSQ_0ELNSO_7ScaleInE1ELSR_1EEEEEENS4_6LayoutINS5_IJSC_SC_SC_EEENS5_IJNSA_ILi0EEESW_SW_EEEEENS5_IJNS4_10UnderscoreESZ_SZ_EEEEENS4_13SM90_TMA_LOADENS4_14ComposedLayoutINS4_7SwizzleILi3ELi4ELi3EEENS4_18smem_ptr_flag_bitsILi16EEENSU_INS5_IJSB_SG_EEENS5_IJSG_SC_EEEEEEEvNS4_8identityENS4_23SM90_TMA_LOAD_MULTICASTES1B_vS1C_EENS_8epilogue10collective6detail29Sm90TmaWarpSpecializedAdapterINS1G_15DefaultEpilogueISJ_SK_SK_NS1F_6thread17LinearCombinationISJ_Li1EffLNS1K_9ScaleType4KindE0ELNS_15FloatRoundStyleE2ESJ_EENS1_15EpilogueDefaultEEEEEvvEEEEvNT_6ParamsE)
        /*0020*/ 	.word	0x00000000
.L_19:


//--------------------- .nv.compat                --------------------------
	.section	.nv.compat,"",@"SHT_CUDA_COMPAT_INFO"
	.align	4
        /*0000*/ 	.byte	0x02, 0x09, 0x01, 0x00, 0x02, 0x02, 0x04, 0x00, 0x02, 0x05, 0x05, 0x00, 0x03, 0x07, 0x01, 0x01
        /*0010*/ 	.byte	0x02, 0x03, 0x01, 0x00, 0x02, 0x06, 0x01, 0x00, 0x04, 0x0b, 0x08, 0x00, 0x00, 0x00, 0x00, 0x00
        /*0020*/ 	.byte	0x00, 0x00, 0x00, 0x00


//--------------------- .nv.info._ZN7cutlass13device_kernelINS_4gemm6kernel13GemmUniversalIN4cute5tupleIJiiiiEEENS1_10collective13CollectiveMmaINS1_34MainloopSm90TmaGmmaWarpSpecializedILi4ENS5_IJNS4_1CILi8EEENSA_ILi1EEESC_EEENS1_32KernelTmaWarpSpecializedPingpongEEENS5_IJNSA_ILi64EEENSA_ILi128EEESH_EEENS_6half_tENS5_IJlSC_lEEESJ_SK_NS4_8TiledMMAINS4_8MMA_AtomIJNS4_4SM904GMMA26MMA_64x128x16_F32F16F16_SSILNSO_5MajorE0ELSQ_0ELNSO_7ScaleInE1ELSR_1EEEEEENS4_6LayoutINS5_IJSC_SC_SC_EEENS5_IJNSA_ILi0EEESW_SW_EEEEENS5_IJNS4_10UnderscoreESZ_SZ_EEEEENS4_13SM90_TMA_LOADENS4_14ComposedLayoutINS4_7SwizzleILi3ELi4ELi3EEENS4_18smem_ptr_flag_bitsILi16EEENSU_INS5_IJSB_SG_EEENS5_IJSG_SC_EEEEEEEvNS4_8identityENS4_23SM90_TMA_LOAD_MULTICASTES1B_vS1C_EENS_8epilogue10collective6detail29Sm90TmaWarpSpecializedAdapterINS1G_15DefaultEpilogueISJ_SK_SK_NS1F_6thread17LinearCombinationISJ_Li1EffLNS1K_9ScaleType4KindE0ELNS_15FloatRoundStyleE2ESJ_EENS1_15EpilogueDefaultEEEEEvvEEEEvNT_6ParamsE --------------------------
	.section	.nv.info._ZN7cutlass13device_kernelINS_4gemm6kernel13GemmUniversalIN4cute5tupleIJiiiiEEENS1_10collective13CollectiveMmaINS1_34MainloopSm90TmaGmmaWarpSpecializedILi4ENS5_IJNS4_1CILi8EEENSA_ILi1EEESC_EEENS1_32KernelTmaWarpSpecializedPingpongEEENS5_IJNSA_ILi64EEENSA_ILi128EEESH_EEENS_6half_tENS5_IJlSC_lEEESJ_SK_NS4_8TiledMMAINS4_8MMA_AtomIJNS4_4SM904GMMA26MMA_64x128x16_F32F16F16_SSILNSO_5MajorE0ELSQ_0ELNSO_7ScaleInE1ELSR_1EEEEEENS4_6LayoutINS5_IJSC_SC_SC_EEENS5_IJNSA_ILi0EEESW_SW_EEEEENS5_IJNS4_10UnderscoreESZ_SZ_EEEEENS4_13SM90_TMA_LOADENS4_14ComposedLayoutINS4_7SwizzleILi3ELi4ELi3EEENS4_18smem_ptr_flag_bitsILi16EEENSU_INS5_IJSB_SG_EEENS5_IJSG_SC_EEEEEEEvNS4_8identityENS4_23SM90_TMA_LOAD_MULTICASTES1B_vS1C_EENS_8epilogue10collective6detail29Sm90TmaWarpSpecializedAdapterINS1G_15DefaultEpilogueISJ_SK_SK_NS1F_6thread17LinearCombinationISJ_Li1EffLNS1K_9ScaleType4KindE0ELNS_15FloatRoundStyleE2ESJ_EENS1_15EpilogueDefaultEEEEEvvEEEEvNT_6ParamsE,"",@"SHT_CUDA_INFO"
	.sectionflags	@""
	.align	4


	//----- nvinfo : EIATTR_CUDA_API_VERSION
	.align		4
        /*0000*/ 	.byte	0x04, 0x37
        /*0002*/ 	.short	(.L_21 - .L_20)
.L_20:
        /*0004*/ 	.word	0x00000082


	//----- nvinfo : EIATTR_KPARAM_INFO
	.align		4
.L_21:
        /*0008*/ 	.byte	0x04, 0x17
        /*000a*/ 	.short	(.L_23 - .L_22)
.L_22:
        /*000c*/ 	.word	0x00000000
        /*0010*/ 	.short	0x0000
        /*0012*/ 	.short	0x0070
        /*0014*/ 	.byte	0x00, 0xf0, 0x01, 0x10


	//----- nvinfo : EIATTR_SPARSE_MMA_MASK
	.align		4
.L_23:
        /*0018*/ 	.byte	0x03, 0x50
        /*001a*/ 	.short	0x0000


	//----- nvinfo : EIATTR_MAXREG_COUNT
	.align		4
        /*001c*/ 	.byte	0x03, 0x1b
        /*001e*/ 	.short	0x00a8


	//----- nvinfo : EIATTR_NUM_BARRIERS
	.align		4
        /*0020*/ 	.byte	0x02, 0x4c
        /*0022*/ 	.byte	0x01
	.zero		1


	//----- nvinfo : EIATTR_EXTERNS
	.align		4
        /*0024*/ 	.byte	0x04, 0x0f
        /*0026*/ 	.short	(.L_25 - .L_24)


	//   ....[0]....
	.align		4
.L_24:
        /*0028*/ 	.word	index@(__assertfail)


	//----- nvinfo : EIATTR_MERCURY_ISA_VERSION
	.align		4
.L_25:
        /*002c*/ 	.byte	0x03, 0x5f
        /*002e*/ 	.short	0x0101


	//----- nvinfo : EIATTR_INT_WARP_WIDE_INSTR_OFFSETS
	.align		4
        /*0030*/ 	.byte	0x04, 0x31
        /*0032*/ 	.short	(.L_27 - .L_26)


	//   ....[0]....
.L_26:
        /*0034*/ 	.word	0x00000600


	//   ....[1]....
        /*0038*/ 	.word	0x00000640


	//   ....[2]....
        /*003c*/ 	.word	0x00000670


	//   ....[3]....
        /*0040*/ 	.word	0x00000680


	//   ....[4]....
        /*0044*/ 	.word	0x000006d0


	//   ....[5]....
        /*0048*/ 	.word	0x000006e0


	//   ....[6]....
        /*004c*/ 	.word	0x00000800


	//   ....[7]....
        /*0050*/ 	.word	0x00000810


	//   ....[8]....
        /*0054*/ 	.word	0x000025a0


	//----- nvinfo : EIATTR_COOP_GROUP_MASK_REGIDS
	.align		4
.L_27:
        /*0058*/ 	.byte	0x04, 0x29
        /*005a*/ 	.short	(.L_29 - .L_28)


	//   ....[0]....
.L_28:
        /*005c*/ 	.word	0xffffffff


	//   ....[1]....
        /*0060*/ 	.word	0xffffffff


	//   ....[2]....
        /*0064*/ 	.word	0xffffffff


	//   ....[3]....
        /*0068*/ 	.word	0xffffffff


	//   ....[4]....
        /*006c*/ 	.word	0xffffffff


	//   ....[5]....
        /*0070*/ 	.word	0xffffffff


	//   ....[6]....
        /*0074*/ 	.word	0xffffffff


	//----- nvinfo : EIATTR_COOP_GROUP_INSTR_OFFSETS
	.align		4
.L_29:
        /*0078*/ 	.byte	0x04, 0x28
        /*007a*/ 	.short	(.L_31 - .L_30)


	//   ....[0]....
.L_30:
        /*007c*/ 	.word	0x00000060


	//   ....[1]....
        /*0080*/ 	.word	0x00000080


	//   ....[2]....
        /*0084*/ 	.word	0x00000180


	//   ....[3]....
        /*0088*/ 	.word	0x000003d0


	//   ....[4]....
        /*008c*/ 	.word	0x00000410


	//   ....[5]....
        /*0090*/ 	.word	0x00000530


	//   ....[6]....
        /*0094*/ 	.word	0x00000980


	//----- nvinfo : EIATTR_REG_RECONFIG
	.align		4
.L_31:
        /*0098*/ 	.byte	0x01, 0x54
	.zero		2


	//----- nvinfo : EIATTR_SYSCALL_OFFSETS
	.align		4
        /*009c*/ 	.byte	0x04, 0x46
        /*009e*/ 	.short	(.L_33 - .L_32)


	//   ....[0]....
.L_32:
        /*00a0*/ 	.word	0x000019b0


	//----- nvinfo : EIATTR_MBARRIER_INSTR_OFFSETS
	.align		4
.L_33:
        /*00a4*/ 	.byte	0x04, 0x39
        /*00a6*/ 	.short	(.L_35 - .L_34)


	//   ....[0]....
.L_34:
        /*00a8*/ 	.word	0x00000330
        /*00ac*/ 	.word	0x000000ff
        /*00b0*/ 	.word	0x00000000
        /*00b4*/ 	.short	0x0100
        /*00b6*/ 	.byte	0x07
	.zero		1


	//   ....[1]....
        /*00b8*/ 	.word	0x00000340
        /*00bc*/ 	.word	0x000000ff
        /*00c0*/ 	.word	0x00000020
        /*00c4*/ 	.short	0x0100
        /*00c6*/ 	.byte	0x07
	.zero		1


	//   ....[2]....
        /*00c8*/ 	.word	0x00000350
        /*00cc*/ 	.word	0x000000ff
        /*00d0*/ 	.word	0x00000008
        /*00d4*/ 	.short	0x0100
        /*00d6*/ 	.byte	0x07
	.zero		1


	//   ....[3]....
        /*00d8*/ 	.word	0x00000360
        /*00dc*/ 	.word	0x000000ff
        /*00e0*/ 	.word	0x00000028
        /*00e4*/ 	.short	0x0100
        /*00e6*/ 	.byte	0x07
	.zero		1


	//   ....[4]....
        /*00e8*/ 	.word	0x00000370
        /*00ec*/ 	.word	0x000000ff
        /*00f0*/ 	.word	0x00000010
        /*00f4*/ 	.short	0x0100
        /*00f6*/ 	.byte	0x07
	.zero		1


	//   ....[5]....
        /*00f8*/ 	.word	0x00000380
        /*00fc*/ 	.word	0x000000ff
        /*0100*/ 	.word	0x00000030
        /*0104*/ 	.short	0x0100
        /*0106*/ 	.byte	0x07
	.zero		1


	//   ....[6]....
        /*0108*/ 	.word	0x00000390
        /*010c*/ 	.word	0x000000ff
        /*0110*/ 	.word	0x00000018
        /*0114*/ 	.short	0x0100
        /*0116*/ 	.byte	0x07
	.zero		1


	//   ....[7]....
        /*0118*/ 	.word	0x000003a0
        /*011c*/ 	.word	0x000000ff
        /*0120*/ 	.word	0x00000038
        /*0124*/ 	.short	0x0100
        /*0126*/ 	.byte	0x07
	.zero		1


	//   ....[8]....
        /*0128*/ 	.word	0x00000860
        /*012c*/ 	.word	0x000000ff
        /*0130*/ 	.word	0x00000070
        /*0134*/ 	.short	0x0100
        /*0136*/ 	.byte	0x0c
	.zero		1


	//   ....[9]....
        /*0138*/ 	.word	0x000008a0
        /*013c*/ 	.word	0x000000ff
        /*0140*/ 	.word	0x00000078
        /*0144*/ 	.short	0x0100
        /*0146*/ 	.byte	0x0c
	.zero		1


	//   ....[10]....
        /*0148*/ 	.word	0x000008d0
        /*014c*/ 	.word	0x000000ff
        /*0150*/ 	.word	0x00000050
        /*0154*/ 	.short	0x0100
        /*0156*/ 	.byte	0x0d
	.zero		1


	//   ....[11]....
        /*0158*/ 	.word	0x00000910
        /*015c*/ 	.word	0x000000ff
        /*0160*/ 	.word	0x00000058
        /*0164*/ 	.short	0x0100
        /*0166*/ 	.byte	0x0d
	.zero		1


	//   ....[12]....
        /*0168*/ 	.word	0x00000920
        /*016c*/ 	.word	0x000000ff
        /*0170*/ 	.word	0x00000060
        /*0174*/ 	.short	0x0100
        /*0176*/ 	.byte	0x0d
	.zero		1


	//   ....[13]....
        /*0178*/ 	.word	0x00000930
        /*017c*/ 	.word	0x000000ff
        /*0180*/ 	.word	0x00000068
        /*0184*/ 	.short	0x0100
        /*0186*/ 	.byte	0x0d
	.zero		1


	//   ....[14]....
        /*0188*/ 	.word	0x00001870
        /*018c*/ 	.word	0x00000061
        /*0190*/ 	.word	0xfffffff8
        /*0194*/ 	.short	0x010a
        /*0196*/ 	.byte	0x3f
	.zero		1


	//   ....[15]....
        /*0198*/ 	.word	0x00001a40
        /*019c*/ 	.word	0x00000003
        /*01a0*/ 	.word	0x00000000
        /*01a4*/ 	.short	0x010a
        /*01a6*/ 	.byte	0x3f
	.zero		1


	//   ....[16]....
        /*01a8*/ 	.word	0x00001aa0
        /*01ac*/ 	.word	0x00000003
        /*01b0*/ 	.word	0x00000000
        /*01b4*/ 	.short	0x010a
        /*01b6*/ 	.byte	0x3f
	.zero		1


	//   ....[17]....
        /*01b8*/ 	.word	0x00001fc0
        /*01bc*/ 	.word	0x000000ff
        /*01c0*/ 	.word	0x00000000
        /*01c4*/ 	.short	0x010a
        /*01c6*/ 	.byte	0x04
	.zero		1


	//   ....[18]....
        /*01c8*/ 	.word	0x00002000
        /*01cc*/ 	.word	0x000000ff
        /*01d0*/ 	.word	0x00000000
        /*01d4*/ 	.short	0x010a
        /*01d6*/ 	.byte	0x04
	.zero		1


	//   ....[19]....
        /*01d8*/ 	.word	0x00002430
        /*01dc*/ 	.word	0x00000005
        /*01e0*/ 	.word	0x00000000
        /*01e4*/ 	.short	0x0101
        /*01e6*/ 	.byte	0x3f
	.zero		1


	//   ....[20]....
        /*01e8*/ 	.word	0x00002530
        /*01ec*/ 	.word	0x00000065
        /*01f0*/ 	.word	0x00000000
        /*01f4*/ 	.short	0x0101
        /*01f6*/ 	.byte	0x32
	.zero		1


	//   ....[21]....
        /*01f8*/ 	.word	0x00002620
        /*01fc*/ 	.word	0x00000003
        /*0200*/ 	.word	0x00000000
        /*0204*/ 	.short	0x0101
        /*0206*/ 	.byte	0x3f
	.zero		1


	//   ....[22]....
        /*0208*/ 	.word	0x00002680
        /*020c*/ 	.word	0x00000061
        /*0210*/ 	.word	0x00000008
        /*0214*/ 	.short	0x010a
        /*0216*/ 	.byte	0x3f
	.zero		1


	//   ....[23]....
        /*0218*/ 	.word	0x00006780
        /*021c*/ 	.word	0x00000062
        /*0220*/ 	.word	0x00000000
        /*0224*/ 	.short	0x0101
        /*0226*/ 	.byte	0x32
	.zero		1


	//   ....[24]....
        /*0228*/ 	.word	0x000071d0
        /*022c*/ 	.word	0x00000007
        /*0230*/ 	.word	0x00000020
        /*0234*/ 	.short	0x010a
        /*0236*/ 	.byte	0x3f
	.zero		1


	//   ....[25]....
        /*0238*/ 	.word	0x00007660
        /*023c*/ 	.word	0x00000003
        /*0240*/ 	.word	0x00000078
        /*0244*/ 	.short	0x0101
        /*0246*/ 	.byte	0x3f
	.zero		1


	//   ....[26]....
        /*0248*/ 	.word	0x00007dd0
        /*024c*/ 	.word	0x00000007
        /*0250*/ 	.word	0x00000000
        /*0254*/ 	.short	0x010a
        /*0256*/ 	.byte	0x3f
	.zero		1


	//   ....[27]....
        /*0258*/ 	.word	0x00007e50
        /*025c*/ 	.word	0x00000009
        /*0260*/ 	.word	0x00000000
        /*0264*/ 	.short	0x010a
        /*0266*/ 	.byte	0x3f
	.zero		1


	//   ....[28]....
        /*0268*/ 	.word	0x00007ee0
        /*026c*/ 	.word	0x00000006
        /*0270*/ 	.word	0x00000000
        /*0274*/ 	.short	0x010a
        /*0276*/ 	.byte	0x3f
	.zero		1


	//   ....[29]....
        /*0278*/ 	.word	0x00007f70
        /*027c*/ 	.word	0x00000003
        /*0280*/ 	.word	0x00000000
        /*0284*/ 	.short	0x010a
        /*0286*/ 	.byte	0x3f
	.zero		1


	//   ....[30]....
        /*0288*/ 	.word	0x00007fd0
        /*028c*/ 	.word	0x00000061
        /*0290*/ 	.word	0xfffffff8
        /*0294*/ 	.short	0x010a
        /*0296*/ 	.byte	0x3f
	.zero		1


	//   ....[31]....
        /*0298*/ 	.word	0x00008020
        /*029c*/ 	.word	0x00000003
        /*02a0*/ 	.word	0x00000000
        /*02a4*/ 	.short	0x010a
        /*02a6*/ 	.byte	0x3f
	.zero		1


	//   ....[32]....
        /*02a8*/ 	.word	0x00008080
        /*02ac*/ 	.word	0x00000005
        /*02b0*/ 	.word	0x00000000
        /*02b4*/ 	.short	0x010a
        /*02b6*/ 	.byte	0x3f
	.zero		1


	//   ....[33]....
        /*02b8*/ 	.word	0x000080d0
        /*02bc*/ 	.word	0x00000061
        /*02c0*/ 	.word	0x00000008
        /*02c4*/ 	.short	0x010a
        /*02c6*/ 	.byte	0x3f
	.zero		1


	//   ....[34]....
        /*02c8*/ 	.word	0x000081a0
        /*02cc*/ 	.word	0x00000007
        /*02d0*/ 	.word	0x00000020
        /*02d4*/ 	.short	0x010a
        /*02d6*/ 	.byte	0x3f
	.zero		1


	//   ....[35]....
        /*02d8*/ 	.word	0x00008270
        /*02dc*/ 	.word	0x00000007
        /*02e0*/ 	.word	0x00000000
        /*02e4*/ 	.short	0x010a
        /*02e6*/ 	.byte	0x3f
	.zero		1


	//   ....[36]....
        /*02e8*/ 	.word	0x000082c0
        /*02ec*/ 	.word	0x00000009
        /*02f0*/ 	.word	0x00000000
        /*02f4*/ 	.short	0x010a
        /*02f6*/ 	.byte	0x3f
	.zero		1


	//   ....[37]....
        /*02f8*/ 	.word	0x00008310
        /*02fc*/ 	.word	0x00000006
        /*0300*/ 	.word	0x00000000
        /*0304*/ 	.short	0x010a
        /*0306*/ 	.byte	0x3f
	.zero		1


	//----- nvinfo : EIATTR_NUM_MBARRIERS
	.align		4
.L_35:
        /*0308*/ 	.byte	0x03, 0x38
        /*030a*/ 	.short	0x000e


	//----- nvinfo : EIATTR_EXIT_INSTR_OFFSETS
	.align		4
        /*030c*/ 	.byte	0x04, 0x1c
        /*030e*/ 	.short	(.L_37 - .L_36)


	//   ....[0]....
.L_36:
        /*0310*/ 	.word	0x00001490


	//   ....[1]....
        /*0314*/ 	.word	0x000014f0


	//   ....[2]....
        /*0318*/ 	.word	0x00006ec0


	//   ....[3]....
        /*031c*/ 	.word	0x00006ef0


	//   ....[4]....
        /*0320*/ 	.word	0x00007fc0


	//----- nvinfo : EIATTR_MAX_THREADS
	.align		4
.L_37:
        /*0324*/ 	.byte	0x04, 0x05
        /*0326*/ 	.short	(.L_39 - .L_38)
.L_38:
        /*0328*/ 	.word	0x00000180
        /*032c*/ 	.word	0x00000001
        /*0330*/ 	.word	0x00000001


	//----- nvinfo : EIATTR_CRS_STACK_SIZE
	.align		4
.L_39:
        /*0334*/ 	.byte	0x04, 0x1e
        /*0336*/ 	.short	(.L_41 - .L_40)
.L_40:
        /*0338*/ 	.word	0x00000000


	//----- nvinfo : EIATTR_CBANK_PARAM_SIZE
	.align		4
.L_41:
        /*033c*/ 	.byte	0x03, 0x19
        /*033e*/ 	.short	0x0470


	//----- nvinfo : EIATTR_PARAM_CBANK
	.align		4
        /*0340*/ 	.byte	0x04, 0x0a
        /*0342*/ 	.short	(.L_43 - .L_42)
	.align		4
.L_42:
        /*0344*/ 	.word	index@(.nv.constant0._ZN7cutlass13device_kernelINS_4gemm6kernel13GemmUniversalIN4cute5tupleIJiiiiEEENS1_10collective13CollectiveMmaINS1_34MainloopSm90TmaGmmaWarpSpecializedILi4ENS5_IJNS4_1CILi8EEENSA_ILi1EEESC_EEENS1_32KernelTmaWarpSpecializedPingpongEEENS5_IJNSA_ILi64EEENSA_ILi128EEESH_EEENS_6half_tENS5_IJlSC_lEEESJ_SK_NS4_8TiledMMAINS4_8MMA_AtomIJNS4_4SM904GMMA26MMA_64x128x16_F32F16F16_SSILNSO_5MajorE0ELSQ_0ELNSO_7ScaleInE1ELSR_1EEEEEENS4_6LayoutINS5_IJSC_SC_SC_EEENS5_IJNSA_ILi0EEESW_SW_EEEEENS5_IJNS4_10UnderscoreESZ_SZ_EEEEENS4_13SM90_TMA_LOADENS4_14ComposedLayoutINS4_7SwizzleILi3ELi4ELi3EEENS4_18smem_ptr_flag_bitsILi16EEENSU_INS5_IJSB_SG_EEENS5_IJSG_SC_EEEEEEEvNS4_8identityENS4_23SM90_TMA_LOAD_MULTICASTES1B_vS1C_EENS_8epilogue10collective6detail29Sm90TmaWarpSpecializedAdapterINS1G_15DefaultEpilogueISJ_SK_SK_NS1F_6thread17LinearCombinationISJ_Li1EffLNS1K_9ScaleType4KindE0ELNS_15FloatRoundStyleE2ESJ_EENS1_15EpilogueDefaultEEEEEvvEEEEvNT_6ParamsE)
        /*0348*/ 	.short	0x0210
        /*034a*/ 	.short	0x0470


	//----- nvinfo : EIATTR_SW_WAR
	.align		4
.L_43:
        /*034c*/ 	.byte	0x04, 0x36
        /*034e*/ 	.short	(.L_45 - .L_44)
.L_44:
        /*0350*/ 	.word	0x00000008
.L_45:


//--------------------- .nv.callgraph             --------------------------
	.section	.nv.callgraph,"",@"SHT_CUDA_CALLGRAPH"
	.align	4
	.sectionentsize	8
	.align		4
        /*0000*/ 	.word	0x00000000
	.align		4
        /*0004*/ 	.word	0xffffffff
	.align		4
        /*0008*/ 	.word	index@(_ZN7cutlass13device_kernelINS_4gemm6kernel13GemmUniversalIN4cute5tupleIJiiiiEEENS1_10collective13CollectiveMmaINS1_34MainloopSm90TmaGmmaWarpSpecializedILi4ENS5_IJNS4_1CILi8EEENSA_ILi1EEESC_EEENS1_32KernelTmaWarpSpecializedPingpongEEENS5_IJNSA_ILi64EEENSA_ILi128EEESH_EEENS_6half_tENS5_IJlSC_lEEESJ_SK_NS4_8TiledMMAINS4_8MMA_AtomIJNS4_4SM904GMMA26MMA_64x128x16_F32F16F16_SSILNSO_5MajorE0ELSQ_0ELNSO_7ScaleInE1ELSR_1EEEEEENS4_6LayoutINS5_IJSC_SC_SC_EEENS5_IJNSA_ILi0EEESW_SW_EEEEENS5_IJNS4_10UnderscoreESZ_SZ_EEEEENS4_13SM90_TMA_LOADENS4_14ComposedLayoutINS4_7SwizzleILi3ELi4ELi3EEENS4_18smem_ptr_flag_bitsILi16EEENSU_INS5_IJSB_SG_EEENS5_IJSG_SC_EEEEEEEvNS4_8identityENS4_23SM90_TMA_LOAD_MULTICASTES1B_vS1C_EENS_8epilogue10collective6detail29Sm90TmaWarpSpecializedAdapterINS1G_15DefaultEpilogueISJ_SK_SK_NS1F_6thread17LinearCombinationISJ_Li1EffLNS1K_9ScaleType4KindE0ELNS_15FloatRoundStyleE2ESJ_EENS1_15EpilogueDefaultEEEEEvvEEEEvNT_6ParamsE)
	.align		4
        /*000c*/ 	.word	index@(__assertfail)
	.align		4
        /*0010*/ 	.word	0x00000000
	.align		4
        /*0014*/ 	.word	0xfffffffe
	.align		4
        /*0018*/ 	.word	0x00000000
	.align		4
        /*001c*/ 	.word	0xfffffffd
	.align		4
        /*0020*/ 	.word	0x00000000
	.align		4
        /*0024*/ 	.word	0xfffffffc


//--------------------- .nv.constant4             --------------------------
	.section	.nv.constant4,"a",@progbits
	.align	8
	.align		8
.nv.constant4:
        /*0000*/ 	.dword	__assertfail
	.align		8
        /*0008*/ 	.dword	__unnamed_1
	.align		8
        /*0010*/ 	.dword	_ZN40_INTERNAL_3be90dda_4_k_cu_dc83821f_197104cuda3std3__45__cpo5beginE
	.align		8
        /*0018*/ 	.dword	_ZN40_INTERNAL_3be90dda_4_k_cu_dc83821f_197104cuda3std3__45__cpo3endE
	.align		8
        /*0020*/ 	.dword	_ZN40_INTERNAL_3be90dda_4_k_cu_dc83821f_197104cuda3std3__45__cpo6cbeginE
	.align		8
        /*0028*/ 	.dword	_ZN40_INTERNAL_3be90dda_4_k_cu_dc83821f_197104cuda3std3__45__cpo4cendE
	.align		8
        /*0030*/ 	.dword	_ZN40_INTERNAL_3be90dda_4_k_cu_dc83821f_197104cuda3std3__442_GLOBAL__N__3be90dda_4_k_cu_dc83821f_197106ignoreE
	.align		8
        /*0038*/ 	.dword	_ZN40_INTERNAL_3be90dda_4_k_cu_dc83821f_197104cuda3std3__419piecewise_constructE
	.align		8
        /*0040*/ 	.dword	_ZN40_INTERNAL_3be90dda_4_k_cu_dc83821f_197104cuda3std3__48in_placeE
	.align		8
        /*0048*/ 	.dword	_ZN40_INTERNAL_3be90dda_4_k_cu_dc83821f_197104cuda3std6ranges3__45__cpo4swapE
	.align		8
        /*0050*/ 	.dword	_ZN40_INTERNAL_3be90dda_4_k_cu_dc83821f_197104cuda3std6ranges3__45__cpo9iter_moveE
	.align		8
        /*0058*/ 	.dword	_ZN40_INTERNAL_3be90dda_4_k_cu_dc83821f_197104cute7productE
	.align		8
        /*0060*/ 	.dword	_ZN40_INTERNAL_3be90dda_4_k_cu_dc83821f_197104cute1_E
	.align		8
        /*0068*/ 	.dword	$str$22
	.align		8
        /*0070*/ 	.dword	$str$23


//--------------------- .text._ZN7cutlass13device_kernelINS_4gemm6kernel13GemmUniversalIN4cute5tupleIJiiiiEEENS1_10collective13CollectiveMmaINS1_34MainloopSm90TmaGmmaWarpSpecializedILi4ENS5_IJNS4_1CILi8EEENSA_ILi1EEESC_EEENS1_32KernelTmaWarpSpecializedPingpongEEENS5_IJNSA_ILi64EEENSA_ILi128EEESH_EEENS_6half_tENS5_IJlSC_lEEESJ_SK_NS4_8TiledMMAINS4_8MMA_AtomIJNS4_4SM904GMMA26MMA_64x128x16_F32F16F16_SSILNSO_5MajorE0ELSQ_0ELNSO_7ScaleInE1ELSR_1EEEEEENS4_6LayoutINS5_IJSC_SC_SC_EEENS5_IJNSA_ILi0EEESW_SW_EEEEENS5_IJNS4_10UnderscoreESZ_SZ_EEEEENS4_13SM90_TMA_LOADENS4_14ComposedLayoutINS4_7SwizzleILi3ELi4ELi3EEENS4_18smem_ptr_flag_bitsILi16EEENSU_INS5_IJSB_SG_EEENS5_IJSG_SC_EEEEEEEvNS4_8identityENS4_23SM90_TMA_LOAD_MULTICASTES1B_vS1C_EENS_8epilogue10collective6detail29Sm90TmaWarpSpecializedAdapterINS1G_15DefaultEpilogueISJ_SK_SK_NS1F_6thread17LinearCombinationISJ_Li1EffLNS1K_9ScaleType4KindE0ELNS_15FloatRoundStyleE2ESJ_EENS1_15EpilogueDefaultEEEEEvvEEEEvNT_6ParamsE --------------------------
	.section	.text._ZN7cutlass13device_kernelINS_4gemm6kernel13GemmUniversalIN4cute5tupleIJiiiiEEENS1_10collective13CollectiveMmaINS1_34MainloopSm90TmaGmmaWarpSpecializedILi4ENS5_IJNS4_1CILi8EEENSA_ILi1EEESC_EEENS1_32KernelTmaWarpSpecializedPingpongEEENS5_IJNSA_ILi64EEENSA_ILi128EEESH_EEENS_6half_tENS5_IJlSC_lEEESJ_SK_NS4_8TiledMMAINS4_8MMA_AtomIJNS4_4SM904GMMA26MMA_64x128x16_F32F16F16_SSILNSO_5MajorE0ELSQ_0ELNSO_7ScaleInE1ELSR_1EEEEEENS4_6LayoutINS5_IJSC_SC_SC_EEENS5_IJNSA_ILi0EEESW_SW_EEEEENS5_IJNS4_10UnderscoreESZ_SZ_EEEEENS4_13SM90_TMA_LOADENS4_14ComposedLayoutINS4_7SwizzleILi3ELi4ELi3EEENS4_18smem_ptr_flag_bitsILi16EEENSU_INS5_IJSB_SG_EEENS5_IJSG_SC_EEEEEEEvNS4_8identityENS4_23SM90_TMA_LOAD_MULTICASTES1B_vS1C_EENS_8epilogue10collective6detail29Sm90TmaWarpSpecializedAdapterINS1G_15DefaultEpilogueISJ_SK_SK_NS1F_6thread17LinearCombinationISJ_Li1EffLNS1K_9ScaleType4KindE0ELNS_15FloatRoundStyleE2ESJ_EENS1_15EpilogueDefaultEEEEEvvEEEEvNT_6ParamsE,"ax",@progbits
	.align	128
.text._ZN7cutlass13device_kernelINS_4gemm6kernel13GemmUniversalIN4cute5tupleIJiiiiEEENS1_10collective13CollectiveMmaINS1_34MainloopSm90TmaGmmaWarpSpecializedILi4ENS5_IJNS4_1CILi8EEENSA_ILi1EEESC_EEENS1_32KernelTmaWarpSpecializedPingpongEEENS5_IJNSA_ILi64EEENSA_ILi128EEESH_EEENS_6half_tENS5_IJlSC_lEEESJ_SK_NS4_8TiledMMAINS4_8MMA_AtomIJNS4_4SM904GMMA26MMA_64x128x16_F32F16F16_SSILNSO_5MajorE0ELSQ_0ELNSO_7ScaleInE1ELSR_1EEEEEENS4_6LayoutINS5_IJSC_SC_SC_EEENS5_IJNSA_ILi0EEESW_SW_EEEEENS5_IJNS4_10UnderscoreESZ_SZ_EEEEENS4_13SM90_TMA_LOADENS4_14ComposedLayoutINS4_7SwizzleILi3ELi4ELi3EEENS4_18smem_ptr_flag_bitsILi16EEENSU_INS5_IJSB_SG_EEENS5_IJSG_SC_EEEEEEEvNS4_8identityENS4_23SM90_TMA_LOAD_MULTICASTES1B_vS1C_EENS_8epilogue10collective6detail29Sm90TmaWarpSpecializedAdapterINS1G_15DefaultEpilogueISJ_SK_SK_NS1F_6thread17LinearCombinationISJ_Li1EffLNS1K_9ScaleType4KindE0ELNS_15FloatRoundStyleE2ESJ_EENS1_15EpilogueDefaultEEEEEvvEEEEvNT_6ParamsE:
        .type           _ZN7cutlass13device_kernelINS_4gemm6kernel13GemmUniversalIN4cute5tupleIJiiiiEEENS1_10collective13CollectiveMmaINS1_34MainloopSm90TmaGmmaWarpSpecializedILi4ENS5_IJNS4_1CILi8EEENSA_ILi1EEESC_EEENS1_32KernelTmaWarpSpecializedPingpongEEENS5_IJNSA_ILi64EEENSA_ILi128EEESH_EEENS_6half_tENS5_IJlSC_lEEESJ_SK_NS4_8TiledMMAINS4_8MMA_AtomIJNS4_4SM904GMMA26MMA_64x128x16_F32F16F16_SSILNSO_5MajorE0ELSQ_0ELNSO_7ScaleInE1ELSR_1EEEEEENS4_6LayoutINS5_IJSC_SC_SC_EEENS5_IJNSA_ILi0EEESW_SW_EEEEENS5_IJNS4_10UnderscoreESZ_SZ_EEEEENS4_13SM90_TMA_LOADENS4_14ComposedLayoutINS4_7SwizzleILi3ELi4ELi3EEENS4_18smem_ptr_flag_bitsILi16EEENSU_INS5_IJSB_SG_EEENS5_IJSG_SC_EEEEEEEvNS4_8identityENS4_23SM90_TMA_LOAD_MULTICASTES1B_vS1C_EENS_8epilogue10collective6detail29Sm90TmaWarpSpecializedAdapterINS1G_15DefaultEpilogueISJ_SK_SK_NS1F_6thread17LinearCombinationISJ_Li1EffLNS1K_9ScaleType4KindE0ELNS_15FloatRoundStyleE2ESJ_EENS1_15EpilogueDefaultEEEEEvvEEEEvNT_6ParamsE,@function
        .size           _ZN7cutlass13device_kernelINS_4gemm6kernel13GemmUniversalIN4cute5tupleIJiiiiEEENS1_10collective13CollectiveMmaINS1_34MainloopSm90TmaGmmaWarpSpecializedILi4ENS5_IJNS4_1CILi8EEENSA_ILi1EEESC_EEENS1_32KernelTmaWarpSpecializedPingpongEEENS5_IJNSA_ILi64EEENSA_ILi128EEESH_EEENS_6half_tENS5_IJlSC_lEEESJ_SK_NS4_8TiledMMAINS4_8MMA_AtomIJNS4_4SM904GMMA26MMA_64x128x16_F32F16F16_SSILNSO_5MajorE0ELSQ_0ELNSO_7ScaleInE1ELSR_1EEEEEENS4_6LayoutINS5_IJSC_SC_SC_EEENS5_IJNSA_ILi0EEESW_SW_EEEEENS5_IJNS4_10UnderscoreESZ_SZ_EEEEENS4_13SM90_TMA_LOADENS4_14ComposedLayoutINS4_7SwizzleILi3ELi4ELi3EEENS4_18smem_ptr_flag_bitsILi16EEENSU_INS5_IJSB_SG_EEENS5_IJSG_SC_EEEEEEEvNS4_8identityENS4_23SM90_TMA_LOAD_MULTICASTES1B_vS1C_EENS_8epilogue10collective6detail29Sm90TmaWarpSpecializedAdapterINS1G_15DefaultEpilogueISJ_SK_SK_NS1F_6thread17LinearCombinationISJ_Li1EffLNS1K_9ScaleType4KindE0ELNS_15FloatRoundStyleE2ESJ_EENS1_15EpilogueDefaultEEEEEvvEEEEvNT_6ParamsE,(.L_x_200 - _ZN7cutlass13device_kernelINS_4gemm6kernel13GemmUniversalIN4cute5tupleIJiiiiEEENS1_10collective13CollectiveMmaINS1_34MainloopSm90TmaGmmaWarpSpecializedILi4ENS5_IJNS4_1CILi8EEENSA_ILi1EEESC_EEENS1_32KernelTmaWarpSpecializedPingpongEEENS5_IJNSA_ILi64EEENSA_ILi128EEESH_EEENS_6half_tENS5_IJlSC_lEEESJ_SK_NS4_8TiledMMAINS4_8MMA_AtomIJNS4_4SM904GMMA26MMA_64x128x16_F32F16F16_SSILNSO_5MajorE0ELSQ_0ELNSO_7ScaleInE1ELSR_1EEEEEENS4_6LayoutINS5_IJSC_SC_SC_EEENS5_IJNSA_ILi0EEESW_SW_EEEEENS5_IJNS4_10UnderscoreESZ_SZ_EEEEENS4_13SM90_TMA_LOADENS4_14ComposedLayoutINS4_7SwizzleILi3ELi4ELi3EEENS4_18smem_ptr_flag_bitsILi16EEENSU_INS5_IJSB_SG_EEENS5_IJSG_SC_EEEEEEEvNS4_8identityENS4_23SM90_TMA_LOAD_MULTICASTES1B_vS1C_EENS_8epilogue10collective6detail29Sm90TmaWarpSpecializedAdapterINS1G_15DefaultEpilogueISJ_SK_SK_NS1F_6thread17LinearCombinationISJ_Li1EffLNS1K_9ScaleType4KindE0ELNS_15FloatRoundStyleE2ESJ_EENS1_15EpilogueDefaultEEEEEvvEEEEvNT_6ParamsE)
        .other          _ZN7cutlass13device_kernelINS_4gemm6kernel13GemmUniversalIN4cute5tupleIJiiiiEEENS1_10collective13CollectiveMmaINS1_34MainloopSm90TmaGmmaWarpSpecializedILi4ENS5_IJNS4_1CILi8EEENSA_ILi1EEESC_EEENS1_32KernelTmaWarpSpecializedPingpongEEENS5_IJNSA_ILi64EEENSA_ILi128EEESH_EEENS_6half_tENS5_IJlSC_lEEESJ_SK_NS4_8TiledMMAINS4_8MMA_AtomIJNS4_4SM904GMMA26MMA_64x128x16_F32F16F16_SSILNSO_5MajorE0ELSQ_0ELNSO_7ScaleInE1ELSR_1EEEEEENS4_6LayoutINS5_IJSC_SC_SC_EEENS5_IJNSA_ILi0EEESW_SW_EEEEENS5_IJNS4_10UnderscoreESZ_SZ_EEEEENS4_13SM90_TMA_LOADENS4_14ComposedLayoutINS4_7SwizzleILi3ELi4ELi3EEENS4_18smem_ptr_flag_bitsILi16EEENSU_INS5_IJSB_SG_EEENS5_IJSG_SC_EEEEEEEvNS4_8identityENS4_23SM90_TMA_LOAD_MULTICASTES1B_vS1C_EENS_8epilogue10collective6detail29Sm90TmaWarpSpecializedAdapterINS1G_15DefaultEpilogueISJ_SK_SK_NS1F_6thread17LinearCombinationISJ_Li1EffLNS1K_9ScaleType4KindE0ELNS_15FloatRoundStyleE2ESJ_EENS1_15EpilogueDefaultEEEEEvvEEEEvNT_6ParamsE,@"STO_CUDA_ENTRY STV_DEFAULT"
_ZN7cutlass13device_kernelINS_4gemm6kernel13GemmUniversalIN4cute5tupleIJiiiiEEENS1_10collective13CollectiveMmaINS1_34MainloopSm90TmaGmmaWarpSpecializedILi4ENS5_IJNS4_1CILi8EEENSA_ILi1EEESC_EEENS1_32KernelTmaWarpSpecializedPingpongEEENS5_IJNSA_ILi64EEENSA_ILi128EEESH_EEENS_6half_tENS5_IJlSC_lEEESJ_SK_NS4_8TiledMMAINS4_8MMA_AtomIJNS4_4SM904GMMA26MMA_64x128x16_F32F16F16_SSILNSO_5MajorE0ELSQ_0ELNSO_7ScaleInE1ELSR_1EEEEEENS4_6LayoutINS5_IJSC_SC_SC_EEENS5_IJNSA_ILi0EEESW_SW_EEEEENS5_IJNS4_10UnderscoreESZ_SZ_EEEEENS4_13SM90_TMA_LOADENS4_14ComposedLayoutINS4_7SwizzleILi3ELi4ELi3EEENS4_18smem_ptr_flag_bitsILi16EEENSU_INS5_IJSB_SG_EEENS5_IJSG_SC_EEEEEEEvNS4_8identityENS4_23SM90_TMA_LOAD_MULTICASTES1B_vS1C_EENS_8epilogue10collective6detail29Sm90TmaWarpSpecializedAdapterINS1G_15DefaultEpilogueISJ_SK_SK_NS1F_6thread17LinearCombinationISJ_Li1EffLNS1K_9ScaleType4KindE0ELNS_15FloatRoundStyleE2ESJ_EENS1_15EpilogueDefaultEEEEEvvEEEEvNT_6ParamsE:
[----:B------:R-:W0:Y:S01]  /*0000*/  LDC R1, c[0x0][0x28] ;  /* 0x00000a00ff017b82 */ /* 0x000e220000000800 */
[----:B------:R-:W1:Y:S01]  /*0010*/  S2R R3, SR_TID.X ;  /* 0x0000000000037919 */ /* 0x000e620000002100 */
[----:B------:R-:W-:Y:S01]  /*0020*/  ELECT P0, URZ, PT ;  /* 0x00000000003f782f */ /* 0x000fe20003800000 */
[----:B------:R-:W-:Y:S01]  /*0030*/  BSSY B0, `(.L_x_0) ;  /* 0x0000014000007945 */ /* 0x000fe20003800000 */
[--C-:B-1----:R-:W-:Y:S02]  /*0040*/  SHF.R.U32.HI R0, RZ, 0x5, R3.reuse ;  /* 0x00000005ff007819 */ /* 0x102fe40000011603 */
[----:B------:R-:W-:-:S03]  /*0050*/  SHF.R.U32.HI R5, RZ, 0x7, R3 ;  /* 0x00000007ff057819 */ /* 0x000fc60000011603 */
[----:B------:R-:W1:Y:S02]  /*0060*/  SHFL.IDX PT, R2, R0, RZ, 0x1f ;  /* 0x00001fff00027589 */ /* 0x000e6400000e0000 */
[----:B-1----:R-:W-:Y:S02]  /*0070*/  R2UR UR6, R2 ;  /* 0x00000000020672ca */ /* 0x002fe400000e0000 */
[----:B------:R1:W2:Y:S11]  /*0080*/  SHFL.IDX PT, R2, R5, RZ, 0x1f ;  /* 0x00001fff05027589 */ /* 0x0002b600000e0000 */
[----:B------:R-:W-:-:S02]  /*0090*/  USHF.R.S32.HI UR4, URZ, 0x1f, UR6 ;  /* 0x0000001f3f047899 */ /* 0x000fc40008011406 */
[----:B------:R-:W-:Y:S02]  /*00a0*/  ISETP.NE.OR P0, PT, RZ, UR6, !P0 ;  /* 0x00000006ff007c0c */ /* 0x000fe4000c705670 */
[----:B------:R-:W-:-:S04]  /*00b0*/  ULEA.HI UR4, UR4, UR6, URZ, 0x2 ;  /* 0x0000000604047291 */ /* 0x000fc8000f8f103f */
[----:B------:R-:W-:-:S04]  /*00c0*/  ULOP3.LUT UR4, UR4, 0xfffffffc, URZ, 0xc0, !UPT ;  /* 0xfffffffc04047892 */ /* 0x000fc8000f8ec03f */
[----:B------:R-:W-:-:S03]  /*00d0*/  UIADD3 UR6, UR6, -UR4, URZ ;  /* 0x8000000406067290 */ /* 0x000fc6000fffe03f */
[----:B012---:R-:W-:Y:S09]  /*00e0*/  @P0 BRA `(.L_x_1) ;  /* 0x0000000000200947 */ /* 0x007ff20003800000 */
[----:B------:R-:W-:Y:S02]  /*00f0*/  ULDC.64 UR4, c[0x0][0x198] ;  /* 0x0000660000047ab9 */ /* 0x000fe40000000a00 */
[----:B------:R-:W-:Y:S02]  /*0100*/  UIADD3 UR8, UP0, UR4, 0xf0, URZ ;  /* 0x000000f004087890 */ /* 0x000fe4000ff1e03f */
[----:B------:R-:W-:Y:S02]  /*0110*/  UIADD3 UR4, UP1, UR4, 0x1f0, URZ ;  /* 0x000001f004047890 */ /* 0x000fe4000ff3e03f */
[----:B------:R-:W-:Y:S02]  /*0120*/  UIADD3.X UR9, URZ, UR5, URZ, UP0, !UPT ;  /* 0x000000053f097290 */ /* 0x000fe400087fe43f */
[----:B------:R-:W-:-:S07]  /*0130*/  UIADD3.X UR5, URZ, UR5, URZ, UP1, !UPT ;  /* 0x000000053f057290 */ /* 0x000fce0008ffe43f */
[----:B------:R0:W-:Y:S02]  /*0140*/  UTMACCTL.PF [UR8] ;  /* 0x00000000080079b9 */ /* 0x0001e40008040000 */
[----:B------:R0:W-:Y:S02]  /*0150*/  UTMACCTL.PF [UR4] ;  /* 0x00000000040079b9 */ /* 0x0001e40008040000 */
[----:B0-----:R-:W-:Y:S01]  /*0160*/  NOP ;  /* 0x0000000000007918 */ /* 0x001fe20000000000 */
.L_x_1:
[----:B------:R-:W-:Y:S05]  /*0170*/  BSYNC B0 ;  /* 0x0000000000007941 */ /* 0x000fea0003800000 */
.L_x_0:
[----:B------:R-:W0:Y:S01]  /*0180*/  SHFL.IDX PT, R6, R0, RZ, 0x1f ;  /* 0x00001fff00067589 */ /* 0x000e2200000e0000 */
[----:B------:R-:W-:Y:S01]  /*0190*/  R2UR UR19, R2 ;  /* 0x00000000021372ca */ /* 0x000fe200000e0000 */
[----:B------:R-:W-:Y:S01]  /*01a0*/  UISETP.NE.AND UP0, UPT, UR6, 0x3, UPT ;  /* 0x000000030600788c */ /* 0x000fe2000bf05270 */
[----:B------:R-:W-:-:S03]  /*01b0*/  SHF.R.S32.HI R2, RZ, 0x1f, R3 ;  /* 0x0000001fff027819 */ /* 0x000fc60000011403 */
[----:B------:R-:W-:Y:S01]  /*01c0*/  UISETP.EQ.OR UP0, UPT, UR6, URZ, !UP0 ;  /* 0x0000003f0600728c */ /* 0x000fe2000c702670 */
[----:B------:R-:W-:-:S04]  /*01d0*/  LEA.HI R2, R2, R3, RZ, 0x7 ;  /* 0x0000000302027211 */ /* 0x000fc800078f38ff */
[----:B------:R-:W-:-:S03]  /*01e0*/  LOP3.LUT R2, R2, 0xffffff80, RZ, 0xc0, !PT ;  /* 0xffffff8002027812 */ /* 0x000fc600078ec0ff */
[----:B------:R-:W-:Y:S02]  /*01f0*/  UIADD3 UR14, UR19, -0x1, URZ ;  /* 0xffffffff130e7890 */ /* 0x000fe4000fffe03f */
[----:B------:R-:W-:Y:S02]  /*0200*/  UISETP.EQ.AND UP0, UPT, UR19, URZ, UP0 ;  /* 0x0000003f1300728c */ /* 0x000fe40008702270 */
[----:B------:R-:W-:Y:S02]  /*0210*/  UISETP.GE.U32.AND UP1, UPT, UR14, 0x2, UPT ;  /* 0x000000020e00788c */ /* 0x000fe4000bf26070 */
[----:B------:R-:W-:Y:S01]  /*0220*/  USEL UR40, URZ, 0x1, !UP0 ;  /* 0x000000013f287887 */ /* 0x000fe2000c000000 */
[----:B0-----:R-:W-:-:S03]  /*0230*/  ISETP.NE.AND P0, PT, R6, RZ, PT ;  /* 0x000000ff0600720c */ /* 0x001fc60003f05270 */
[----:B------:R-:W-:-:S10]  /*0240*/  USEL UR40, UR40, 0x2, UP1 ;  /* 0x0000000228287887 */ /* 0x000fd40008800000 */
[----:B------:R-:W-:Y:S05]  /*0250*/  @P0 BRA `(.L_x_2) ;  /* 0x0000000000580947 */ /* 0x000fea0003800000 */
[----:B------:R-:W0:Y:S01]  /*0260*/  S2UR UR7, SR_CgaCtaId ;  /* 0x00000000000779c3 */ /* 0x000e220000008800 */
[----:B------:R-:W-:Y:S01]  /*0270*/  UMOV UR4, 0x400 ;  /* 0x0000040000047882 */ /* 0x000fe20000000000 */
[----:B------:R-:W-:Y:S01]  /*0280*/  UMOV UR5, 0x1 ;  /* 0x0000000100057882 */ /* 0x000fe20000000000 */
[----:B------:R-:W-:Y:S01]  /*0290*/  UMOV UR8, 0x8 ;  /* 0x0000000800087882 */ /* 0x000fe20000000000 */
[----:B------:R-:W-:Y:S01]  /*02a0*/  ELECT P0, URZ, PT ;  /* 0x00000000003f782f */ /* 0x000fe20003800000 */
[----:B------:R-:W-:-:S04]  /*02b0*/  UIADD3 UR8, -UR8, 0x100000, URZ ;  /* 0x0010000008087890 */ /* 0x000fc8000fffe13f */
[----:B------:R-:W-:Y:S02]  /*02c0*/  USHF.L.U32 UR9, UR8, 0xb, URZ ;  /* 0x0000000b08097899 */ /* 0x000fe4000800063f */
[----:B------:R-:W-:Y:S02]  /*02d0*/  USHF.L.U32 UR8, UR8, 0x1, URZ ;  /* 0x0000000108087899 */ /* 0x000fe4000800063f */
[----:B0-----:R-:W-:Y:S02]  /*02e0*/  ULEA UR7, UR7, UR4, 0x18 ;  /* 0x0000000407077291 */ /* 0x001fe4000f8ec03f */
[----:B------:R-:W-:-:S04]  /*02f0*/  UIADD3 UR4, -UR5, 0x100000, URZ ;  /* 0x0010000005047890 */ /* 0x000fc8000fffe13f */
[----:B------:R-:W-:Y:S02]  /*0300*/  USHF.L.U32 UR5, UR4, 0xb, URZ ;  /* 0x0000000b04057899 */ /* 0x000fe4000800063f */
[----:B------:R-:W-:Y:S01]  /*0310*/  USHF.L.U32 UR4, UR4, 0x1, URZ ;  /* 0x0000000104047899 */ /* 0x000fe2000800063f */
[----:B------:R-:W0:Y:S11]  /*0320*/  FENCE.VIEW.ASYNC.S ;  /* 0x00000000000073c6 */ /* 0x000e360000000000 */
[----:B0-----:R0:W1:Y:S01]  /*0330*/  SYNCS.EXCH.64 URZ, [UR7], UR4 ;  /* 0x00000004073f75b2 */ /* 0x0010620008000100 */
[----:B------:R0:W2:Y:S01]  /*0340*/  SYNCS.EXCH.64 URZ, [UR7+0x20], UR8 ;  /* 0x00002008073f75b2 */ /* 0x0000a20008000100 */
[----:B------:R0:W3:Y:S01]  /*0350*/  SYNCS.EXCH.64 URZ, [UR7+0x8], UR4 ;  /* 0x00000804073f75b2 */ /* 0x0000e20008000100 */
[----:B------:R0:W4:Y:S01]  /*0360*/  SYNCS.EXCH.64 URZ, [UR7+0x28], UR8 ;  /* 0x00002808073f75b2 */ /* 0x0001220008000100 */
[----:B------:R0:W0:Y:S01]  /*0370*/  SYNCS.EXCH.64 URZ, [UR7+0x10], UR4 ;  /* 0x00001004073f75b2 */ /* 0x0000220008000100 */
[----:B------:R0:W0:Y:S01]  /*0380*/  SYNCS.EXCH.64 URZ, [UR7+0x30], UR8 ;  /* 0x00003008073f75b2 */ /* 0x0000220008000100 */
[----:B------:R0:W0:Y:S01]  /*0390*/  SYNCS.EXCH.64 URZ, [UR7+0x18], UR4 ;  /* 0x00001804073f75b2 */ /* 0x0000220008000100 */
[----:B------:R0:W0:Y:S01]  /*03a0*/  SYNCS.EXCH.64 URZ, [UR7+0x38], UR8 ;  /* 0x00003808073f75b2 */ /* 0x0000220008000100 */
[----:B------:R-:W-:Y:S01]  /*03b0*/  NOP ;  /* 0x0000000000007918 */ /* 0x000fe20000000000 */
.L_x_2:
[----:B------:R-:W5:Y:S01]  /*03c0*/  S2UR UR15, SR_CTAID.X ;  /* 0x00000000000f79c3 */ /* 0x000f620000002500 */
[----:B------:R-:W1:Y:S01]  /*03d0*/  SHFL.IDX PT, R12, R0, RZ, 0x1f ;  /* 0x00001fff000c7589 */ /* 0x000e6200000e0000 */
[----:B------:R-:W-:Y:S01]  /*03e0*/  IMAD.IADD R4, R3, 0x1, -R2 ;  /* 0x0000000103047824 */ /* 0x000fe200078e0a02 */
[----:B------:R-:W-:Y:S02]  /*03f0*/  ELECT P0, URZ, PT ;  /* 0x00000000003f782f */ /* 0x000fe40003800000 */
[----:B------:R-:W-:Y:S01]  /*0400*/  SHF.R.S32.HI R11, RZ, 0x1f, R6 ;  /* 0x0000001fff0b7819 */ /* 0x000fe20000011406 */
[----:B------:R-:W2:Y:S01]  /*0410*/  SHFL.IDX PT, R8, R0, RZ, 0x1f ;  /* 0x00001fff00087589 */ /* 0x000ea200000e0000 */
[----:B0-----:R-:W-:Y:S01]  /*0420*/  ULDC UR4, c[0x0][0x150] ;  /* 0x0000540000047ab9 */ /* 0x001fe20000000800 */
[----:B------:R-:W-:Y:S01]  /*0430*/  SHF.R.S32.HI R9, RZ, 0x1f, R4 ;  /* 0x0000001fff097819 */ /* 0x000fe20000011404 */
[----:B------:R-:W0:Y:S01]  /*0440*/  S2UR UR8, SR_CTAID.Y ;  /* 0x00000000000879c3 */ /* 0x000e220000002600 */
[----:B------:R-:W-:-:S02]  /*0450*/  LEA.HI R11, R11, R6, RZ, 0x2 ;  /* 0x000000060b0b7211 */ /* 0x000fc400078f10ff */
[----:B------:R-:W-:Y:S02]  /*0460*/  ELECT P1, URZ, PT ;  /* 0x00000000003f782f */ /* 0x000fe40003820000 */
[----:B------:R-:W-:Y:S01]  /*0470*/  LEA.HI R2, R9, R4, RZ, 0x3 ;  /* 0x0000000409027211 */ /* 0x000fe200078f18ff */
[----:B------:R-:W-:Y:S01]  /*0480*/  ULDC UR7, c[0x0][0x144] ;  /* 0x0000510000077ab9 */ /* 0x000fe20000000800 */
[----:B------:R-:W-:Y:S01]  /*0490*/  LOP3.LUT R11, R11, 0x3ffffffc, RZ, 0xc0, !PT ;  /* 0x3ffffffc0b0b7812 */ /* 0x000fe200078ec0ff */
[----:B------:R-:W-:Y:S01]  /*04a0*/  UMOV UR18, 0x80 ;  /* 0x0000008000127882 */ /* 0x000fe20000000000 */
[--C-:B------:R-:W-:Y:S01]  /*04b0*/  SHF.R.S32.HI R7, RZ, 0x3, R2.reuse ;  /* 0x00000003ff077819 */ /* 0x100fe20000011402 */
[----:B------:R-:W-:Y:S01]  /*04c0*/  NOP ;  /* 0x0000000000007918 */ /* 0x000fe20000000000 */
[----:B------:R-:W-:Y:S01]  /*04d0*/  SHF.R.S32.HI R2, RZ, 0x1f, R2 ;  /* 0x0000001fff027819 */ /* 0x000fe20000011402 */
[----:B------:R-:W-:Y:S01]  /*04e0*/  IMAD.IADD R11, R6, 0x1, -R11 ;  /* 0x00000001060b7824 */ /* 0x000fe200078e0a0b */
[----:B------:R-:W-:Y:S01]  /*04f0*/  NOP ;  /* 0x0000000000007918 */ /* 0x000fe20000000000 */
[----:B------:R-:W-:Y:S01]  /*0500*/  ULDC UR17, c[0x0][0x148] ;  /* 0x0000520000117ab9 */ /* 0x000fe20000000800 */
[----:B------:R-:W-:Y:S01]  /*0510*/  LEA.HI R2, R2, R7, RZ, 0x2 ;  /* 0x0000000702027211 */ /* 0x000fe200078f10ff */
[----:B------:R-:W-:Y:S01]  /*0520*/  IMAD.MOV.U32 R23, RZ, RZ, 0x1 ;  /* 0x00000001ff177424 */ /* 0x000fe200078e00ff */
[----:B------:R-:W3:Y:S01]  /*0530*/  SHFL.IDX PT, R5, R5, RZ, 0x1f ;  /* 0x00001fff05057589 */ /* 0x000ee200000e0000 */
[----:B-----5:R-:W-:-:S02]  /*0540*/  I2FP.F32.U32 R10, UR15 ;  /* 0x0000000f000a7c45 */ /* 0x020fc40008201000 */
[----:B-1----:R-:W-:Y:S02]  /*0550*/  ISETP.NE.OR P0, PT, R12, RZ, !P0 ;  /* 0x000000ff0c00720c */ /* 0x002fe40004705670 */
[----:B------:R-:W-:Y:S01]  /*0560*/  LOP3.LUT R2, R2, 0xfffffffc, RZ, 0xc0, !PT ;  /* 0xfffffffc02027812 */ /* 0x000fe200078ec0ff */
[----:B------:R-:W-:Y:S01]  /*0570*/  FMUL R10, R10, UR4 ;  /* 0x000000040a0a7c20 */ /* 0x000fe20008400000 */
[----:B--2---:R-:W-:Y:S01]  /*0580*/  ISETP.NE.OR P1, PT, R8, RZ, !P1 ;  /* 0x000000ff0800720c */ /* 0x004fe20004f25670 */
[----:B------:R-:W-:Y:S01]  /*0590*/  ULDC UR4, c[0x0][0x154] ;  /* 0x0000550000047ab9 */ /* 0x000fe20000000800 */
[----:B0-----:R-:W-:Y:S01]  /*05a0*/  I2FP.F32.U32 R0, UR8 ;  /* 0x0000000800007c45 */ /* 0x001fe20008201000 */
[----:B------:R-:W-:Y:S01]  /*05b0*/  IMAD.IADD R2, R7, 0x1, -R2 ;  /* 0x0000000107027824 */ /* 0x000fe200078e0a02 */
[----:B------:R-:W-:Y:S01]  /*05c0*/  ISETP.NE.AND P2, PT, RZ, UR19, PT ;  /* 0x00000013ff007c0c */ /* 0x000fe2000bf45270 */
[----:B------:R-:W0:Y:S02]  /*05d0*/  F2I.U32.TRUNC.NTZ R10, R10 ;  /* 0x0000000a000a7305 */ /* 0x000e24000020f000 */
[----:B------:R-:W-:Y:S01]  /*05e0*/  FMUL R0, R0, UR4 ;  /* 0x0000000400007c20 */ /* 0x000fe20008400000 */
[----:B------:R-:W-:Y:S01]  /*05f0*/  IMAD R2, R11, 0x4, R2 ;  /* 0x000000040b027824 */ /* 0x000fe200078e0202 */
[----:B------:R-:W-:-:S03]  /*0600*/  VOTEU.ALL UP0, P0 ;  /* 0x00000000003f7886 */ /* 0x000fc60000000000 */
[C---:B------:R-:W-:Y:S01]  /*0610*/  IMAD.SHL.U32 R7, R2.reuse, 0x4, RZ ;  /* 0x0000000402077824 */ /* 0x040fe200078e00ff */
[----:B------:R-:W1:Y:S01]  /*0620*/  F2I.U32.TRUNC.NTZ R0, R0 ;  /* 0x0000000000007305 */ /* 0x000e62000020f000 */
[----:B------:R-:W2:Y:S01]  /*0630*/  @!UP0 S2UR UR11, SR_CgaCtaId ;  /* 0x00000000000b89c3 */ /* 0x000ea20000008800 */
[----:B------:R-:W-:Y:S01]  /*0640*/  VOTEU.ALL UP1, P1 ;  /* 0x00000000003f7886 */ /* 0x000fe20000820000 */
[----:B------:R-:W-:Y:S01]  /*0650*/  @!UP0 UMOV UR10, 0x400 ;  /* 0x00000400000a8882 */ /* 0x000fe20000000000 */
[----:B------:R-:W-:Y:S01]  /*0660*/  LOP3.LUT R22, R2, 0xc, R7, 0x78, !PT ;  /* 0x0000000c02167812 */ /* 0x000fe200078e7807 */
[----:B------:R-:W-:Y:S01]  /*0670*/  VOTEU.ALL UP2, P1 ;  /* 0x00000000003f7886 */ /* 0x000fe20000840000 */
[----:B------:R-:W-:Y:S01]  /*0680*/  VOTEU.ALL UP3, P1 ;  /* 0x00000000003f7886 */ /* 0x000fe20000860000 */
[----:B0-----:R-:W-:Y:S01]  /*0690*/  R2UR UR4, R10 ;  /* 0x000000000a0472ca */ /* 0x001fe200000e0000 */
[----:B------:R-:W-:Y:S01]  /*06a0*/  @!UP1 UMOV UR13, 0x400 ;  /* 0x00000400000d9882 */ /* 0x000fe20000000000 */
[----:B------:R-:W0:Y:S01]  /*06b0*/  @!UP1 S2UR UR16, SR_CgaCtaId ;  /* 0x00000000001099c3 */ /* 0x000e220000008800 */
[----:B------:R-:W-:Y:S01]  /*06c0*/  SHF.R.S32.HI R7, RZ, 0x1f, R22 ;  /* 0x0000001fff077819 */ /* 0x000fe20000011416 */
[----:B------:R-:W-:Y:S01]  /*06d0*/  VOTEU.ALL UP4, P1 ;  /* 0x00000000003f7886 */ /* 0x000fe20000880000 */
[----:B------:R-:W-:-:S02]  /*06e0*/  VOTEU.ALL UP5, P1 ;  /* 0x00000000003f7886 */ /* 0x000fc400008a0000 */
[----:B------:R-:W-:Y:S02]  /*06f0*/  LEA.HI R7, R7, R22, RZ, 0x3 ;  /* 0x0000001607077211 */ /* 0x000fe400078f18ff */
[----:B-1----:R-:W-:Y:S02]  /*0700*/  R2UR UR9, R0 ;  /* 0x00000000000972ca */ /* 0x002fe400000e0000 */
[----:B------:R-:W1:Y:S01]  /*0710*/  LDC R0, c[0x0][0x140] ;  /* 0x00005000ff007b82 */ /* 0x000e620000000800 */
[----:B------:R-:W-:Y:S01]  /*0720*/  LOP3.LUT R11, R7, 0xfffffff8, RZ, 0xc0, !PT ;  /* 0xfffffff8070b7812 */ /* 0x000fe200078ec0ff */
[----:B------:R-:W-:-:S04]  /*0730*/  UIADD3 UR4, -UR4, URZ, URZ ;  /* 0x0000003f04047290 */ /* 0x000fc8000fffe13f */
[----:B------:R-:W-:Y:S01]  /*0740*/  UIMAD UR7, UR7, UR4, UR15 ;  /* 0x00000004070772a4 */ /* 0x000fe2000f8e020f */
[----:B------:R-:W-:Y:S01]  /*0750*/  IMAD.IADD R11, R22, 0x1, -R11 ;  /* 0x00000001160b7824 */ /* 0x000fe200078e0a0b */
[----:B--2---:R-:W-:Y:S01]  /*0760*/  @!UP0 ULEA UR12, UR11, UR10, 0x18 ;  /* 0x0000000a0b0c8291 */ /* 0x004fe2000f8ec03f */
[----:B------:R-:W-:Y:S01]  /*0770*/  UMOV UR4, 0x20 ;  /* 0x0000002000047882 */ /* 0x000fe20000000000 */
[----:B------:R-:W-:-:S04]  /*0780*/  @!UP1 UIADD3 UR10, -UR18, 0x100000, URZ ;  /* 0x00100000120a9890 */ /* 0x000fc8000fffe13f */
[----:B------:R-:W-:Y:S02]  /*0790*/  @!UP1 USHF.L.U32 UR11, UR10, 0xb, URZ ;  /* 0x0000000b0a0b9899 */ /* 0x000fe4000800063f */
[----:B------:R-:W-:Y:S01]  /*07a0*/  @!UP1 USHF.L.U32 UR10, UR10, 0x1, URZ ;  /* 0x000000010a0a9899 */ /* 0x000fe2000800063f */
[----:B------:R-:W-:Y:S01]  /*07b0*/  ISETP.NE.AND P3, PT, R11, UR7, PT ;  /* 0x000000070b007c0c */ /* 0x000fe2000bf65270 */
[----:B------:R-:W-:-:S04]  /*07c0*/  @!UP0 UIADD3 UR4, -UR4, 0x100000, URZ ;  /* 0x0010000004048890 */ /* 0x000fc8000fffe13f */
[----:B------:R-:W-:Y:S02]  /*07d0*/  @!UP0 USHF.L.U32 UR5, UR4, 0xb, URZ ;  /* 0x0000000b04058899 */ /* 0x000fe4000800063f */
[----:B------:R-:W-:Y:S02]  /*07e0*/  @!UP0 USHF.L.U32 UR4, UR4, 0x1, URZ ;  /* 0x0000000104048899 */ /* 0x000fe4000800063f */
[----:B0-----:R-:W-:Y:S01]  /*07f0*/  @!UP1 ULEA UR13, UR16, UR13, 0x18 ;  /* 0x0000000d100d9291 */ /* 0x001fe2000f8ec03f */
[----:B------:R-:W-:Y:S01]  /*0800*/  VOTEU.ALL UP0, P0 ;  /* 0x00000000003f7886 */ /* 0x000fe20000000000 */
[----:B------:R-:W-:Y:S01]  /*0810*/  VOTEU.ALL UP1, P0 ;  /* 0x00000000003f7886 */ /* 0x000fe20000020000 */
[----:B------:R-:W-:Y:S01]  /*0820*/  UIADD3 UR9, -UR9, URZ, URZ ;  /* 0x0000003f09097290 */ /* 0x000fe2000fffe13f */
[----:B------:R-:W-:Y:S02]  /*0830*/  LOP3.LUT P0, RZ, R4, 0x7, RZ, 0xc0, !PT ;  /* 0x0000000704ff7812 */ /* 0x000fe4000780c0ff */
[----:B-1----:R-:W-:Y:S01]  /*0840*/  ISETP.EQ.U32.AND P1, PT, R0, 0x1, PT ;  /* 0x000000010000780c */ /* 0x002fe20003f22070 */
[----:B------:R-:W0:Y:S03]  /*0850*/  FENCE.VIEW.ASYNC.S ;  /* 0x00000000000073c6 */ /* 0x000e260000000000 */
[----:B0-----:R-:W0:Y:S01]  /*0860*/  @!UP0 SYNCS.EXCH.64 URZ, [UR12+0x70], UR4 ;  /* 0x000070040c3f85b2 */ /* 0x001e220008000100 */
[----:B------:R-:W-:-:S02]  /*0870*/  @P3 SHF.R.S32.HI R7, RZ, 0x3, R7 ;  /* 0x00000003ff073819 */ /* 0x000fc40000011407 */
[----:B------:R-:W-:-:S04]  /*0880*/  ISETP.LT.U32.AND P0, PT, R22, 0x8, !P0 ;  /* 0x000000081600780c */ /* 0x000fc80004701070 */
[----:B------:R-:W-:Y:S01]  /*0890*/  SEL R0, RZ, 0x1, !P0 ;  /* 0x00000001ff007807 */ /* 0x000fe20004000000 */
[----:B------:R1:W2:Y:S01]  /*08a0*/  @!UP1 SYNCS.EXCH.64 URZ, [UR12+0x78], UR4 ;  /* 0x000078040c3f95b2 */ /* 0x0002a20008000100 */
[----:B------:R-:W-:Y:S01]  /*08b0*/  NOP ;  /* 0x0000000000007918 */ /* 0x000fe20000000000 */
[----:B-1----:R-:W-:Y:S01]  /*08c0*/  UIMAD UR4, UR17, UR9, UR8 ;  /* 0x00000009110472a4 */ /* 0x002fe2000f8e0208 */
[----:B------:R1:W0:Y:S05]  /*08d0*/  @!UP2 SYNCS.EXCH.64 URZ, [UR13+0x50], UR10 ;  /* 0x0000500a0d3fa5b2 */ /* 0x00022a0008000100 */
[----:B------:R-:W-:-:S04]  /*08e0*/  @P3 ISETP.NE.AND P4, PT, R7, UR4, PT ;  /* 0x0000000407003c0c */ /* 0x000fc8000bf85270 */
[----:B------:R-:W-:-:S04]  /*08f0*/  @P3 SEL R23, RZ, 0x1, P4 ;  /* 0x00000001ff173807 */ /* 0x000fc80002000000 */
[----:B------:R-:W-:Y:S01]  /*0900*/  LOP3.LUT R23, R23, R0, RZ, 0xc0, !PT ;  /* 0x0000000017177212 */ /* 0x000fe200078ec0ff */
[----:B------:R1:W0:Y:S01]  /*0910*/  @!UP3 SYNCS.EXCH.64 URZ, [UR13+0x58], UR10 ;  /* 0x0000580a0d3fb5b2 */ /* 0x0002220008000100 */
[----:B------:R1:W0:Y:S01]  /*0920*/  @!UP4 SYNCS.EXCH.64 URZ, [UR13+0x60], UR10 ;  /* 0x0000600a0d3fc5b2 */ /* 0x0002220008000100 */
[----:B------:R1:W0:Y:S01]  /*0930*/  @!UP5 SYNCS.EXCH.64 URZ, [UR13+0x68], UR10 ;  /* 0x0000680a0d3fd5b2 */ /* 0x0002220008000100 */
[----:B------:R-:W-:Y:S01]  /*0940*/  NOP ;  /* 0x0000000000007918 */ /* 0x000fe20000000000 */
[----:B-1-3--:R-:W-:Y:S05]  /*0950*/  @!P1 BRA `(.L_x_3) ;  /* 0x0000000000089947 */ /* 0x00afea0003800000 */
[----:B0-2-4-:R-:W-:Y:S01]  /*0960*/  UCGABAR_ARV ;  /* 0x00000000000079c7 */ /* 0x015fe20008000000 */
[----:B------:R-:W-:Y:S05]  /*0970*/  BRA `(.L_x_4) ;  /* 0x0000000000047947 */ /* 0x000fea0003800000 */
.L_x_3:
[----:B0-2-4-:R-:W-:Y:S01]  /*0980*/  NOP ;  /* 0x0000000000007918 */ /* 0x015fe20000000000 */
.L_x_4:
[----:B------:R-:W-:Y:S01]  /*0990*/  ULDC.64 UR4, c[0x0][0x598] ;  /* 0x0001660000047ab9 */ /* 0x000fe20000000a00 */
[----:B------:R-:W-:Y:S01]  /*09a0*/  ULDC.64 UR54, c[0x0][0x208] ;  /* 0x0000820000367ab9 */ /* 0x000fe20000000a00 */
[----:B------:R-:W-:-:S04]  /*09b0*/  ISETP.NE.U32.AND P0, PT, RZ, UR4, PT ;  /* 0x00000004ff007c0c */ /* 0x000fc8000bf05070 */
[----:B------:R-:W-:-:S13]  /*09c0*/  ISETP.NE.AND.EX P0, PT, RZ, UR5, PT, P0 ;  /* 0x00000005ff007c0c */ /* 0x000fda000bf05300 */
[----:B------:R-:W-:Y:S05]  /*09d0*/  @!P0 BRA `(.L_x_5) ;  /* 0x00000000001c8947 */ /* 0x000fea0003800000 */
[----:B------:R-:W0:Y:S02]  /*09e0*/  LDC.64 R6, c[0x0][0x598] ;  /* 0x00016600ff067b82 */ /* 0x000e240000000a00 */
[----:B0-----:R-:W2:Y:S02]  /*09f0*/  LDG.E.64 R6, desc[UR54][R6.64] ;  /* 0x0000003606067981 */ /* 0x001ea4000c1e1b00 */
[----:B--2---:R-:W-:-:S04]  /*0a00*/  ISETP.NE.U32.AND P0, PT, R6, RZ, PT ;  /* 0x000000ff0600720c */ /* 0x004fc80003f05070 */
[----:B------:R-:W-:-:S13]  /*0a10*/  ISETP.NE.AND.EX P0, PT, R7, RZ, PT, P0 ;  /* 0x000000ff0700720c */ /* 0x000fda0003f05300 */
[----:B------:R-:W-:Y:S05]  /*0a20*/  @!P0 BRA `(.L_x_5) ;  /* 0x0000000000088947 */ /* 0x000fea0003800000 */
[----:B------:R0:W5:Y:S01]  /*0a30*/  LD.E R88, desc[UR54][R6.64] ;  /* 0x0000003606587980 */ /* 0x000162000c101900 */
[----:B------:R-:W-:Y:S05]  /*0a40*/  BRA `(.L_x_6) ;  /* 0x0000000000247947 */ /* 0x000fea0003800000 */
.L_x_5:
[----:B------:R-:W-:Y:S02]  /*0a50*/  ULDC.64 UR4, c[0x0][0x588] ;  /* 0x0001620000047ab9 */ /* 0x000fe40000000a00 */
[----:B------:R-:W-:-:S04]  /*0a60*/  ISETP.NE.U32.AND P0, PT, RZ, UR4, PT ;  /* 0x00000004ff007c0c */ /* 0x000fc8000bf05070 */
[----:B------:R-:W-:-:S13]  /*0a70*/  ISETP.NE.AND.EX P0, PT, RZ, UR5, PT, P0 ;  /* 0x00000005ff007c0c */ /* 0x000fda000bf05300 */
[----:B------:R-:W-:Y:S05]  /*0a80*/  @!P0 BRA `(.L_x_7) ;  /* 0x00000000000c8947 */ /* 0x000fea0003800000 */
[----:B------:R-:W0:Y:S02]  /*0a90*/  LDC.64 R88, c[0x0][0x588] ;  /* 0x00016200ff587b82 */ /* 0x000e240000000a00 */
[----:B0-----:R1:W5:Y:S01]  /*0aa0*/  LDG.E R88, desc[UR54][R88.64] ;  /* 0x0000003658587981 */ /* 0x001362000c1e1900 */
[----:B------:R-:W-:Y:S05]  /*0ab0*/  BRA `(.L_x_6) ;  /* 0x0000000000087947 */ /* 0x000fea0003800000 */
.L_x_7:
[----:B------:R-:W-:Y:S02]  /*0ac0*/  ULDC UR4, c[0x0][0x580] ;  /* 0x0001600000047ab9 */ /* 0x000fe40000000800 */
[----:B------:R-:W-:-:S07]  /*0ad0*/  IMAD.U32 R88, RZ, RZ, UR4 ;  /* 0x00000004ff587e24 */ /* 0x000fce000f8e00ff */
.L_x_6:
[----:B------:R-:W-:Y:S02]  /*0ae0*/  ULDC.64 UR4, c[0x0][0x5a0] ;  /* 0x0001680000047ab9 */ /* 0x000fe40000000a00 */
[----:B------:R-:W-:-:S04]  /*0af0*/  ISETP.NE.U32.AND P0, PT, RZ, UR4, PT ;  /* 0x00000004ff007c0c */ /* 0x000fc8000bf05070 */
[----:B------:R-:W-:-:S13]  /*0b00*/  ISETP.NE.AND.EX P0, PT, RZ, UR5, PT, P0 ;  /* 0x00000005ff007c0c */ /* 0x000fda000bf05300 */
[----:B------:R-:W-:Y:S05]  /*0b10*/  @!P0 BRA `(.L_x_8) ;  /* 0x00000000001c8947 */ /* 0x000fea0003800000 */
[----:B0-----:R-:W0:Y:S02]  /*0b20*/  LDC.64 R6, c[0x0][0x5a0] ;  /* 0x00016800ff067b82 */ /* 0x001e240000000a00 */
[----:B0-----:R-:W2:Y:S02]  /*0b30*/  LDG.E.64 R6, desc[UR54][R6.64] ;  /* 0x0000003606067981 */ /* 0x001ea4000c1e1b00 */
[----:B--2---:R-:W-:-:S04]  /*0b40*/  ISETP.NE.U32.AND P0, PT, R6, RZ, PT ;  /* 0x000000ff0600720c */ /* 0x004fc80003f05070 */
[----:B------:R-:W-:-:S13]  /*0b50*/  ISETP.NE.AND.EX P0, PT, R7, RZ, PT, P0 ;  /* 0x000000ff0700720c */ /* 0x000fda0003f05300 */
[----:B------:R-:W-:Y:S05]  /*0b60*/  @!P0 BRA `(.L_x_8) ;  /* 0x0000000000088947 */ /* 0x000fea0003800000 */
[----:B-1----:R0:W5:Y:S01]  /*0b70*/  LD.E R89, desc[UR54][R6.64] ;  /* 0x0000003606597980 */ /* 0x002162000c101900 */
[----:B------:R-:W-:Y:S05]  /*0b80*/  BRA `(.L_x_9) ;  /* 0x0000000000247947 */ /* 0x000fea0003800000 */
.L_x_8:
[----:B------:R-:W-:Y:S02]  /*0b90*/  ULDC.64 UR4, c[0x0][0x590] ;  /* 0x0001640000047ab9 */ /* 0x000fe40000000a00 */
[----:B------:R-:W-:-:S04]  /*0ba0*/  ISETP.NE.U32.AND P0, PT, RZ, UR4, PT ;  /* 0x00000004ff007c0c */ /* 0x000fc8000bf05070 */
[----:B------:R-:W-:-:S13]  /*0bb0*/  ISETP.NE.AND.EX P0, PT, RZ, UR5, PT, P0 ;  /* 0x00000005ff007c0c */ /* 0x000fda000bf05300 */
[----:B------:R-:W-:Y:S05]  /*0bc0*/  @!P0 BRA `(.L_x_10) ;  /* 0x00000000000c8947 */ /* 0x000fea0003800000 */
[----:B0-----:R-:W1:Y:S02]  /*0bd0*/  LDC.64 R6, c[0x0][0x590] ;  /* 0x00016400ff067b82 */ /* 0x001e640000000a00 */
[----:B-1----:R1:W5:Y:S01]  /*0be0*/  LDG.E R89, desc[UR54][R6.64] ;  /* 0x0000003606597981 */ /* 0x002362000c1e1900 */
[----:B------:R-:W-:Y:S05]  /*0bf0*/  BRA `(.L_x_9) ;  /* 0x0000000000087947 */ /* 0x000fea0003800000 */
.L_x_10:
[----:B------:R-:W-:Y:S02]  /*0c00*/  ULDC UR4, c[0x0][0x584] ;  /* 0x0001610000047ab9 */ /* 0x000fe40000000800 */
[----:B-1----:R-:W-:-:S07]  /*0c10*/  IMAD.U32 R89, RZ, RZ, UR4 ;  /* 0x00000004ff597e24 */ /* 0x002fce000f8e00ff */
.L_x_9:
[----:B------:R-:W-:Y:S01]  /*0c20*/  ULDC UR4, c[0x0][0x65c] ;  /* 0x0001970000047ab9 */ /* 0x000fe20000000800 */
[----:B01----:R-:W0:Y:S01]  /*0c30*/  LDC.64 R6, c[0x0][0x650] ;  /* 0x00019400ff067b82 */ /* 0x003e220000000a00 */
[----:B------:R-:W-:Y:S01]  /*0c40*/  UISETP.NE.AND UP2, UPT, UR4, 0x1, UPT ;  /* 0x000000010400788c */ /* 0x000fe2000bf45270 */
[----:B------:R-:W-:Y:S01]  /*0c50*/  IMAD.MOV.U32 R18, RZ, RZ, -0x1 ;  /* 0xffffffffff127424 */ /* 0x000fe200078e00ff */
[----:B------:R-:W-:Y:S01]  /*0c60*/  UISETP.NE.AND UP0, UPT, UR19, 0x2, UPT ;  /* 0x000000021300788c */ /* 0x000fe2000bf05270 */
[----:B------:R-:W-:Y:S01]  /*0c70*/  IMAD.MOV.U32 R2, RZ, RZ, -0x1 ;  /* 0xffffffffff027424 */ /* 0x000fe200078e00ff */
[----:B------:R-:W-:Y:S01]  /*0c80*/  UP2UR UR38, UPR, URZ, 0x4 ;  /* 0x000000043f267883 */ /* 0x000fe20008000000 */
[----:B------:R-:W-:-:S06]  /*0c90*/  IMAD.MOV.U32 R19, RZ, RZ, -0x1 ;  /* 0xffffffffff137424 */ /* 0x000fcc00078e00ff */
[----:B------:R-:W-:Y:S01]  /*0ca0*/  @UP2 ULDC UR12, c[0x0][0x10] ;  /* 0x00000400000c2ab9 */ /* 0x000fe20000000800 */
[----:B------:R-:W-:Y:S01]  /*0cb0*/  @UP2 UMOV UR4, UR8 ;  /* 0x0000000800042c82 */ /* 0x000fe20008000000 */
[----:B------:R-:W-:Y:S01]  /*0cc0*/  @UP2 UMOV UR5, URZ ;  /* 0x0000003f00052c82 */ /* 0x000fe20008000000 */
[----:B------:R-:W-:Y:S01]  /*0cd0*/  @!UP2 ULDC UR16, c[0x0][0xc] ;  /* 0x000003000010aab9 */ /* 0x000fe20000000800 */
[----:B------:R-:W-:Y:S01]  /*0ce0*/  @UP2 UIMAD.WIDE.U32 UR12, UR15, UR12, UR4 ;  /* 0x0000000c0f0c22a5 */ /* 0x000fe2000f8e0004 */
[----:B------:R-:W-:Y:S02]  /*0cf0*/  ULDC UR10, c[0x0][0xc] ;  /* 0x00000300000a7ab9 */ /* 0x000fe40000000800 */
[----:B------:R-:W-:Y:S01]  /*0d00*/  @UP2 UMOV UR4, URZ ;  /* 0x0000003f00042c82 */ /* 0x000fe20008000000 */
[----:B------:R-:W-:Y:S01]  /*0d10*/  UMOV UR5, URZ ;  /* 0x0000003f00057c82 */ /* 0x000fe20008000000 */
[----:B------:R-:W-:Y:S01]  /*0d20*/  @UP2 UIADD3 UR18, UR13, UR4, URZ ;  /* 0x000000040d122290 */ /* 0x000fe2000fffe03f */
[----:B------:R-:W-:-:S02]  /*0d30*/  ULDC UR11, c[0x0][0x10] ;  /* 0x00000400000b7ab9 */ /* 0x000fc40000000800 */
[----:B------:R-:W-:Y:S01]  /*0d40*/  UMOV UR4, UR15 ;  /* 0x0000000f00047c82 */ /* 0x000fe20008000000 */
[----:B------:R-:W-:Y:S02]  /*0d50*/  UIMAD.WIDE.U32 UR10, UR10, UR11, URZ ;  /* 0x0000000b0a0a72a5 */ /* 0x000fe4000f8e003f */
[----:B------:R-:W-:Y:S01]  /*0d60*/  @!UP2 UIMAD.WIDE.U32 UR4, UR8, UR16, UR4 ;  /* 0x000000100804a2a5 */ /* 0x000fe2000f8e0004 */
[----:B------:R-:W-:Y:S02]  /*0d70*/  ULDC UR13, c[0x0][0x14] ;  /* 0x00000500000d7ab9 */ /* 0x000fe40000000800 */
[----:B------:R-:W-:Y:S02]  /*0d80*/  UIMAD.WIDE.U32 UR52, UR10, UR13, URZ ;  /* 0x0000000d0a3472a5 */ /* 0x000fe4000f8e003f */
[----:B------:R-:W-:Y:S02]  /*0d90*/  UIMAD UR39, UR11, UR13, URZ ;  /* 0x0000000d0b2772a4 */ /* 0x000fe4000f8e023f */
[----:B------:R-:W-:Y:S01]  /*0da0*/  @!UP2 UMOV UR12, UR4 ;  /* 0x00000004000cac82 */ /* 0x000fe20008000000 */
[----:B------:R-:W-:Y:S01]  /*0db0*/  @!UP2 UMOV UR18, UR5 ;  /* 0x000000050012ac82 */ /* 0x000fe20008000000 */
[----:B------:R-:W-:-:S02]  /*0dc0*/  UIADD3 UR39, UR53, UR39, URZ ;  /* 0x0000002735277290 */ /* 0x000fc4000fffe03f */
[----:B------:R-:W-:-:S04]  /*0dd0*/  UIADD3 UR4, UP1, UR12, UR52, URZ ;  /* 0x000000340c047290 */ /* 0x000fc8000ff3e03f */
[----:B------:R-:W-:Y:S02]  /*0de0*/  UIADD3.X UR5, UR18, UR39, URZ, UP1, !UPT ;  /* 0x0000002712057290 */ /* 0x000fe40008ffe43f */
[----:B------:R-:W-:Y:S02]  /*0df0*/  USEL UR4, UR4, UR12, !UP0 ;  /* 0x0000000c04047287 */ /* 0x000fe4000c000000 */
[----:B------:R-:W-:-:S04]  /*0e00*/  USEL UR5, UR5, UR18, !UP0 ;  /* 0x0000001205057287 */ /* 0x000fc8000c000000 */
[----:B0-----:R-:W-:Y:S01]  /*0e10*/  ISETP.LE.U32.AND P0, PT, R6, UR4, PT ;  /* 0x0000000406007c0c */ /* 0x001fe2000bf03070 */
[----:B------:R-:W-:Y:S02]  /*0e20*/  IMAD.U32 R16, RZ, RZ, UR4 ;  /* 0x00000004ff107e24 */ /* 0x000fe4000f8e00ff */
[----:B------:R-:W-:Y:S02]  /*0e30*/  IMAD.U32 R0, RZ, RZ, UR5 ;  /* 0x00000005ff007e24 */ /* 0x000fe4000f8e00ff */
[----:B------:R-:W-:-:S03]  /*0e40*/  IMAD.U32 R17, RZ, RZ, UR5 ;  /* 0x00000005ff117e24 */ /* 0x000fc6000f8e00ff */
[----:B------:R-:W-:Y:S02]  /*0e50*/  ISETP.GE.U32.AND.EX P0, PT, R0, R7, PT, P0 ;  /* 0x000000070000720c */ /* 0x000fe40003f06100 */
[----:B------:R-:W-:-:S11]  /*0e60*/  PRMT R0, RZ, 0x7610, R0 ;  /* 0x00007610ff007816 */ /* 0x000fd60000000000 */
[----:B------:R-:W-:Y:S05]  /*0e70*/  @P0 BRA `(.L_x_11) ;  /* 0x0000000400500947 */ /* 0x000fea0003800000 */
[----:B------:R-:W-:Y:S01]  /*0e80*/  ULDC.64 UR18, c[0x0][0x628] ;  /* 0x00018a0000127ab9 */ /* 0x000fe20000000a00 */
[C---:B------:R-:W-:Y:S01]  /*0e90*/  R2UR UR20, R16.reuse ;  /* 0x00000000101472ca */ /* 0x040fe200000e0000 */
[----:B------:R-:W-:Y:S01]  /*0ea0*/  ULDC UR16, c[0x0][0x630] ;  /* 0x00018c0000107ab9 */ /* 0x000fe20000000800 */
[----:B------:R-:W-:Y:S02]  /*0eb0*/  ISETP.NE.U32.AND P0, PT, RZ, UR18, PT ;  /* 0x00000012ff007c0c */ /* 0x000fe4000bf05070 */
[----:B------:R-:W-:Y:S02]  /*0ec0*/  R2UR UR4, R16 ;  /* 0x00000000100472ca */ /* 0x000fe400000e0000 */
[----:B------:R-:W-:Y:S02]  /*0ed0*/  ISETP.NE.AND.EX P0, PT, RZ, UR19, PT, P0 ;  /* 0x00000013ff007c0c */ /* 0x000fe4000bf05300 */
[----:B------:R-:W-:-:S11]  /*0ee0*/  R2UR UR5, R17 ;  /* 0x00000000110572ca */ /* 0x000fd600000e0000 */
[----:B------:R-:W-:Y:S05]  /*0ef0*/  @!P0 BRA `(.L_x_12) ;  /* 0x0000000000308947 */ /* 0x000fea0003800000 */
[----:B------:R-:W-:Y:S01]  /*0f00*/  R2UR UR4, R16 ;  /* 0x00000000100472ca */ /* 0x000fe200000e0000 */
[----:B------:R-:W-:Y:S01]  /*0f10*/  ULDC UR12, c[0x0][0x634] ;  /* 0x00018d00000c7ab9 */ /* 0x000fe20000000800 */
[----:B------:R-:W-:-:S11]  /*0f20*/  R2UR UR15, R17 ;  /* 0x00000000110f72ca */ /* 0x000fd600000e0000 */
[----:B------:R-:W-:-:S04]  /*0f30*/  UIADD3 UR12, UP1, UR4, UR12, URZ ;  /* 0x0000000c040c7290 */ /* 0x000fc8000ff3e03f */
[----:B------:R-:W-:-:S04]  /*0f40*/  UIADD3.X UR15, URZ, UR15, URZ, UP1, !UPT ;  /* 0x0000000f3f0f7290 */ /* 0x000fc80008ffe43f */
[----:B------:R-:W-:-:S04]  /*0f50*/  UIMAD.WIDE.U32 UR4, UR15, UR18, URZ ;  /* 0x000000120f0472a5 */ /* 0x000fc8000f8e003f */
[----:B------:R-:W-:Y:S02]  /*0f60*/  UIMAD.WIDE.U32 UR10, UP1, UR12, UR19, UR4 ;  /* 0x000000130c0a72a5 */ /* 0x000fe4000f820004 */
[----:B------:R-:W-:Y:S02]  /*0f70*/  UIMAD.WIDE.U32 UR4, UR12, UR18, URZ ;  /* 0x000000120c0472a5 */ /* 0x000fe4000f8e003f */
[----:B------:R-:W-:Y:S02]  /*0f80*/  UIADD3.X UR13, URZ, URZ, URZ, UP1, !UPT ;  /* 0x0000003f3f0d7290 */ /* 0x000fe40008ffe43f */
[----:B------:R-:W-:Y:S01]  /*0f90*/  UIADD3 URZ, UP1, UR5, UR10, URZ ;  /* 0x0000000a053f7290 */ /* 0x000fe2000ff3e03f */
[----:B------:R-:W-:-:S03]  /*0fa0*/  UMOV UR12, UR11 ;  /* 0x0000000b000c7c82 */ /* 0x000fc60008000000 */
[----:B------:R-:W-:-:S12]  /*0fb0*/  UIMAD.WIDE.U32.X UR4, UR15, UR19, UR12, UP1 ;  /* 0x000000130f0472a5 */ /* 0x000fd800088e040c */
.L_x_12:
[----:B------:R-:W-:Y:S01]  /*0fc0*/  USHF.R.U64 UR4, UR4, UR16, UR5 ;  /* 0x0000001004047299 */ /* 0x000fe20008001205 */
[----:B------:R-:W-:Y:S01]  /*0fd0*/  R2UR UR11, R17 ;  /* 0x00000000110b72ca */ /* 0x000fe200000e0000 */
[----:B------:R-:W-:Y:S02]  /*0fe0*/  USHF.R.U32.HI UR5, URZ, UR16, UR5 ;  /* 0x000000103f057299 */ /* 0x000fe40008011605 */
[----:B------:R-:W-:Y:S01]  /*0ff0*/  UIADD3 UR12, UP1, URZ, -UR4, URZ ;  /* 0x800000043f0c7290 */ /* 0x000fe2000ff3e03f */
[----:B------:R-:W-:Y:S01]  /*1000*/  ULDC.64 UR18, c[0x0][0x620] ;  /* 0x0001880000127ab9 */ /* 0x000fe20000000a00 */
[----:B------:R-:W-:Y:S02]  /*1010*/  UISETP.NE.AND UP2, UPT, UR38, URZ, UPT ;  /* 0x0000003f2600728c */ /* 0x000fe4000bf45270 */
[----:B------:R-:W-:Y:S01]  /*1020*/  UIADD3.X UR5, URZ, ~UR5, URZ, UP1, !UPT ;  /* 0x800000053f057290 */ /* 0x000fe20008ffe43f */
[----:B------:R-:W-:Y:S01]  /*1030*/  UMOV UR10, UR20 ;  /* 0x00000014000a7c82 */ /* 0x000fe20008000000 */
[----:B------:R-:W-:-:S02]  /*1040*/  ULDC UR13, c[0x0][0x618] ;  /* 0x00018600000d7ab9 */ /* 0x000fc40000000800 */
[----:B------:R-:W-:Y:S02]  /*1050*/  UIMAD UR5, UR5, UR18, URZ ;  /* 0x00000012050572a4 */ /* 0x000fe4000f8e023f */
[----:B------:R-:W-:Y:S02]  /*1060*/  UIMAD.WIDE.U32 UR10, UR12, UR18, UR10 ;  /* 0x000000120c0a72a5 */ /* 0x000fe4000f8e000a */
[----:B------:R-:W-:Y:S02]  /*1070*/  UIMAD UR12, UR12, UR19, UR5 ;  /* 0x000000130c0c72a4 */ /* 0x000fe4000f8e0205 */
[----:B------:R-:W-:Y:S02]  /*1080*/  @UP2 UIMAD UR7, UR17, UR9, UR8 ;  /* 0x00000009110722a4 */ /* 0x000fe4000f8e0208 */
[----:B------:R-:W-:Y:S01]  /*1090*/  UIADD3 UR11, UR11, UR12, URZ ;  /* 0x0000000c0b0b7290 */ /* 0x000fe2000fffe03f */
[----:B------:R-:W-:Y:S01]  /*10a0*/  ULDC.64 UR8, c[0x0][0x640] ;  /* 0x0001900000087ab9 */ /* 0x000fe20000000a00 */
[----:B------:R-:W-:-:S02]  /*10b0*/  ULDC UR15, c[0x0][0x608] ;  /* 0x00018200000f7ab9 */ /* 0x000fc40000000800 */
[----:B------:R-:W-:Y:S01]  /*10c0*/  USHF.R.U64 UR20, UR10, UR13, UR11 ;  /* 0x0000000d0a147299 */ /* 0x000fe2000800120b */
[----:B------:R-:W-:Y:S01]  /*10d0*/  ISETP.NE.U32.AND P0, PT, RZ, UR8, PT ;  /* 0x00000008ff007c0c */ /* 0x000fe2000bf05070 */
[----:B------:R-:W-:Y:S01]  /*10e0*/  USHF.R.U32.HI UR11, URZ, UR13, UR11 ;  /* 0x0000000d3f0b7299 */ /* 0x000fe2000801160b */
[----:B------:R-:W-:Y:S02]  /*10f0*/  ULDC UR21, c[0x0][0x658] ;  /* 0x0001960000157ab9 */ /* 0x000fe40000000800 */
[----:B------:R-:W-:Y:S01]  /*1100*/  ISETP.NE.AND.EX P0, PT, RZ, UR9, PT, P0 ;  /* 0x00000009ff007c0c */ /* 0x000fe2000bf05300 */
[----:B------:R-:W-:Y:S02]  /*1110*/  USHF.R.U64 UR25, UR20, UR15, UR11 ;  /* 0x0000000f14197299 */ /* 0x000fe4000800120b */
[----:B------:R-:W-:Y:S01]  /*1120*/  USHF.R.U32.HI UR11, URZ, UR15, UR11 ;  /* 0x0000000f3f0b7299 */ /* 0x000fe2000801160b */
[----:B------:R-:W-:Y:S01]  /*1130*/  UMOV UR10, 0xffffffff ;  /* 0xffffffff000a7882 */ /* 0x000fe20000000000 */
[----:B------:R-:W-:Y:S01]  /*1140*/  ULDC UR5, c[0x0][0x600] ;  /* 0x0001800000057ab9 */ /* 0x000fe20000000800 */
[----:B------:R-:W-:-:S02]  /*1150*/  USHF.L.U32 UR10, UR10, UR21, URZ ;  /* 0x000000150a0a7299 */ /* 0x000fc4000800063f */
[----:B------:R-:W-:Y:S02]  /*1160*/  USHF.R.U64 UR26, UR25, UR21, UR11 ;  /* 0x00000015191a7299 */ /* 0x000fe4000800120b */
[----:B------:R-:W-:Y:S02]  /*1170*/  ULOP3.LUT UR15, URZ, UR10, URZ, 0x33, !UPT ;  /* 0x0000000a3f0f7292 */ /* 0x000fe4000f8e333f */
[----:B------:R-:W-:Y:S02]  /*1180*/  UIADD3 UR19, UR5, -0x1, URZ ;  /* 0xffffffff05137890 */ /* 0x000fe4000fffe03f */
[----:B------:R-:W-:Y:S01]  /*1190*/  USHF.R.U32.HI UR11, URZ, UR21, UR11 ;  /* 0x000000153f0b7299 */ /* 0x000fe2000801160b */
[----:B------:R-:W-:Y:S01]  /*11a0*/  ULDC UR22, c[0x0][0x648] ;  /* 0x0001920000167ab9 */ /* 0x000fe20000000800 */
[----:B------:R-:W-:Y:S01]  /*11b0*/  ULDC UR23, c[0x0][0x638] ;  /* 0x00018e0000177ab9 */ /* 0x000fe20000000800 */
[----:B------:R-:W-:Y:S01]  /*11c0*/  UMOV UR24, 0x1 ;  /* 0x0000000100187882 */ /* 0x000fe20000000000 */
[----:B------:R-:W-:Y:S01]  /*11d0*/  UMOV UR10, UR26 ;  /* 0x0000001a000a7c82 */ /* 0x000fe20008000000 */
[----:B------:R-:W-:Y:S07]  /*11e0*/  @!P0 BRA `(.L_x_13) ;  /* 0x0000000000308947 */ /* 0x000fee0003800000 */
[----:B------:R-:W-:Y:S02]  /*11f0*/  ULDC UR16, c[0x0][0x64c] ;  /* 0x0001930000107ab9 */ /* 0x000fe40000000800 */
        /* <DEDUP_REMOVED lines=8> */
[----:B------:R-:W-:-:S07]  /*1280*/  UIMAD.WIDE.U32.X UR8, UR18, UR9, UR16, UP1 ;  /* 0x00000009120872a5 */ /* 0x000fce00088e0410 */
[----:B------:R-:W-:Y:S01]  /*1290*/  UMOV UR10, UR8 ;  /* 0x00000008000a7c82 */ /* 0x000fe20008000000 */
[----:B------:R-:W-:-:S05]  /*12a0*/  UMOV UR11, UR9 ;  /* 0x00000009000b7c82 */ /* 0x000fca0008000000 */
.L_x_13:
[----:B------:R-:W-:Y:S01]  /*12b0*/  USHF.R.U64 UR9, UR10, UR22, UR11 ;  /* 0x000000160a097299 */ /* 0x000fe2000800120b */
[----:B------:R-:W-:Y:S01]  /*12c0*/  IMAD.MOV.U32 R0, RZ, RZ, 0x1 ;  /* 0x00000001ff007424 */ /* 0x000fe200078e00ff */
[----:B------:R-:W-:Y:S01]  /*12d0*/  USHF.L.U32 UR8, UR24, UR21, URZ ;  /* 0x0000001518087299 */ /* 0x000fe2000800063f */
[----:B------:R-:W-:Y:S01]  /*12e0*/  IMAD.U32 R19, RZ, RZ, UR4 ;  /* 0x00000004ff137e24 */ /* 0x000fe2000f8e00ff */
[----:B------:R-:W-:Y:S02]  /*12f0*/  ULOP3.LUT UR15, UR25, UR15, URZ, 0xc0, !UPT ;  /* 0x0000000f190f7292 */ /* 0x000fe4000f8ec03f */
[----:B------:R-:W-:Y:S02]  /*1300*/  UIADD3 UR10, -UR9, URZ, URZ ;  /* 0x0000003f090a7290 */ /* 0x000fe4000fffe13f */
[----:B------:R-:W-:Y:S02]  /*1310*/  UIMAD UR15, UR8, UR9, UR15 ;  /* 0x00000009080f72a4 */ /* 0x000fe4000f8e020f */
[----:B------:R-:W-:-:S02]  /*1320*/  ULOP3.LUT UR19, UR20, UR19, URZ, 0xc0, !UPT ;  /* 0x0000001314137292 */ /* 0x000fc4000f8ec03f */
[----:B------:R-:W-:Y:S01]  /*1330*/  UIMAD UR8, UR10, UR23, UR26 ;  /* 0x000000170a0872a4 */ /* 0x000fe2000f8e021a */
[----:B------:R-:W-:Y:S01]  /*1340*/  ULDC UR9, c[0x0][0x610] ;  /* 0x0001840000097ab9 */ /* 0x000fe20000000800 */
[----:B------:R-:W-:Y:S02]  /*1350*/  UISETP.NE.AND UP1, UPT, UR38, URZ, UPT ;  /* 0x0000003f2600728c */ /* 0x000fe4000bf25270 */
[----:B------:R-:W-:Y:S02]  /*1360*/  UIMAD UR7, UR15, UR9, UR7 ;  /* 0x000000090f0772a4 */ /* 0x000fe4000f8e0207 */
[----:B------:R-:W-:-:S04]  /*1370*/  UIMAD UR8, UR8, UR5, UR19 ;  /* 0x00000005080872a4 */ /* 0x000fc8000f8e0213 */
[----:B------:R-:W-:Y:S02]  /*1380*/  USEL UR5, UR8, UR7, !UP1 ;  /* 0x0000000708057287 */ /* 0x000fe4000c800000 */
[----:B------:R-:W-:-:S04]  /*1390*/  USEL UR7, UR7, UR8, !UP1 ;  /* 0x0000000807077287 */ /* 0x000fc8000c800000 */
[----:B------:R-:W-:Y:S02]  /*13a0*/  IMAD.U32 R2, RZ, RZ, UR5 ;  /* 0x00000005ff027e24 */ /* 0x000fe4000f8e00ff */
[----:B------:R-:W-:-:S07]  /*13b0*/  IMAD.U32 R18, RZ, RZ, UR7 ;  /* 0x00000007ff127e24 */ /* 0x000fce000f8e00ff */
.L_x_11:
[----:B------:R-:W-:Y:S05]  /*13c0*/  @!P1 BRA `(.L_x_14) ;  /* 0x00000000000c9947 */ /* 0x000fea0003800000 */
[----:B------:R-:W-:Y:S01]  /*13d0*/  UCGABAR_WAIT ;  /* 0x0000000000007dc7 */ /* 0x000fe20008000000 */
[----:B------:R-:W-:Y:S01]  /*13e0*/  CCTL.IVALL ;  /* 0x00000000ff00798f */ /* 0x000fe20002000000 */
[----:B------:R-:W-:Y:S05]  /*13f0*/  BRA `(.L_x_15) ;  /* 0x0000000000047947 */ /* 0x000fea0003800000 */
.L_x_14:
[----:B------:R-:W-:Y:S06]  /*1400*/  BAR.SYNC.DEFER_BLOCKING 0x0 ;  /* 0x0000000000007b1d */ /* 0x000fec0000010000 */
.L_x_15:
[----:B------:R-:W-:Y:S02]  /*1410*/  ULDC UR4, c[0x0][0x28c] ;  /* 0x0000a30000047ab9 */ /* 0x000fe40000000800 */
[----:B------:R-:W-:-:S04]  /*1420*/  UIADD3 UR4, UR4, 0x7f, URZ ;  /* 0x0000007f04047890 */ /* 0x000fc8000fffe03f */
[----:B------:R-:W-:-:S04]  /*1430*/  USHF.R.S32.HI UR5, URZ, 0x1f, UR4 ;  /* 0x0000001f3f057899 */ /* 0x000fc80008011404 */
[----:B------:R-:W-:-:S04]  /*1440*/  ULEA.HI UR5, UR5, UR4, URZ, 0x7 ;  /* 0x0000000405057291 */ /* 0x000fc8000f8f383f */
[----:B------:R-:W-:Y:S01]  /*1450*/  USHF.R.S32.HI UR37, URZ, 0x7, UR5 ;  /* 0x000000073f257899 */ /* 0x000fe20008011405 */
[----:B------:R-:W-:Y:S11]  /*1460*/  @!P2 BRA `(.L_x_16) ;  /* 0x000000580098a947 */ /* 0x000ff60003800000 */
[----:B------:R-:W-:-:S06]  /*1470*/  UISETP.GT.U32.AND UP1, UPT, UR14, 0x1, UPT ;  /* 0x000000010e00788c */ /* 0x000fcc000bf24070 */
[----:B------:R-:W-:-:S13]  /*1480*/  PLOP3.LUT P0, PT, PT, PT, UP1, 0x80, 0x0 ;  /* 0x000000000000781c */ /* 0x000fda0003f0f018 */
[----:B------:R-:W-:Y:S05]  /*1490*/  @P0 EXIT ;  /* 0x000000000000094d */ /* 0x000fea0003800000 */
.L_x_17:
[----:B------:R-:W-:-:S08]  /*14a0*/  NOP ;  /* 0x0000000000007918 */ /* 0x000fd00000000000 */
[----:B------:R-:W0:Y:S02]  /*14b0*/  USETMAXREG.TRY_ALLOC.CTAPOOL UP1, 0xe8 ;  /* 0x000000e8000079c8 */ /* 0x000e240008020600 */
[----:B0-----:R-:W-:-:S13]  /*14c0*/  PLOP3.LUT P0, PT, PT, PT, UP1, 0x80, 0x0 ;  /* 0x000000000000781c */ /* 0x001fda0003f0f018 */
[----:B------:R-:W-:Y:S05]  /*14d0*/  @!P0 BRA `(.L_x_17) ;  /* 0xfffffffc00f08947 */ /* 0x000fea000383ffff */
[----:B------:R-:W-:-:S13]  /*14e0*/  LOP3.LUT P0, RZ, R0, 0xff, RZ, 0xc0, !PT ;  /* 0x000000ff00ff7812 */ /* 0x000fda000780c0ff */
[----:B------:R-:W-:Y:S05]  /*14f0*/  @!P0 EXIT ;  /* 0x000000000000894d */ /* 0x000fea0003800000 */
[----:B------:R-:W0:Y:S01]  /*1500*/  S2UR UR5, SR_CgaCtaId ;  /* 0x00000000000579c3 */ /* 0x000e220000008800 */
[CC--:B------:R-:W-:Y:S01]  /*1510*/  LEA.HI R0, R9.reuse, R4.reuse, RZ, 0x2 ;  /* 0x0000000409007211 */ /* 0x0c0fe200078f10ff */
[----:B------:R-:W-:Y:S01]  /*1520*/  UMOV UR42, 0x400 ;  /* 0x00000400002a7882 */ /* 0x000fe20000000000 */
[----:B------:R-:W-:Y:S01]  /*1530*/  LEA.HI R9, R9, R4, RZ, 0x5 ;  /* 0x0000000409097211 */ /* 0x000fe200078f28ff */
[----:B------:R-:W-:Y:S01]  /*1540*/  USHF.R.U32.HI UR4, URZ, 0x2, UR37 ;  /* 0x000000023f047899 */ /* 0x000fe20008011625 */
[--C-:B------:R-:W-:Y:S01]  /*1550*/  SHF.R.S32.HI R90, RZ, 0x2, R0.reuse ;  /* 0x00000002ff5a7819 */ /* 0x100fe20000011400 */
[----:B------:R-:W-:Y:S01]  /*1560*/  ULOP3.LUT UR45, UR37, 0x3, URZ, 0xc0, !UPT ;  /* 0x00000003252d7892 */ /* 0x000fe2000f8ec03f */
[----:B------:R-:W-:Y:S01]  /*1570*/  SHF.R.S32.HI R3, RZ, 0x1f, R0 ;  /* 0x0000001fff037819 */ /* 0x000fe20000011400 */
[----:B------:R-:W1:Y:S01]  /*1580*/  LDC.64 R6, c[0x0][0x5c8] ;  /* 0x00017200ff067b82 */ /* 0x000e620000000a00 */
[----:B------:R-:W-:Y:S01]  /*1590*/  SHF.R.S32.HI R9, RZ, 0x5, R9 ;  /* 0x00000005ff097819 */ /* 0x000fe20000011409 */
[----:B------:R-:W-:Y:S01]  /*15a0*/  UISETP.LT.AND UP1, UPT, UR37, 0x1, UPT ;  /* 0x000000012500788c */ /* 0x000fe2000bf21270 */
[----:B------:R-:W-:Y:S01]  /*15b0*/  LEA.HI R3, R3, R90, RZ, 0x3 ;  /* 0x0000005a03037211 */ /* 0x000fe200078f18ff */
[----:B------:R-:W-:Y:S01]  /*15c0*/  ULOP3.LUT UR4, UR4, 0x1, URZ, 0xc0, !UPT ;  /* 0x0000000104047892 */ /* 0x000fe2000f8ec03f */
[----:B------:R-:W-:-:S02]  /*15d0*/  ULDC UR44, c[0x0][0x658] ;  /* 0x00019600002c7ab9 */ /* 0x000fc40000000800 */
[----:B------:R-:W-:Y:S01]  /*15e0*/  LOP3.LUT R3, R3, 0xfffffff8, RZ, 0xc0, !PT ;  /* 0xfffffff803037812 */ /* 0x000fe200078ec0ff */
[----:B------:R-:W2:Y:S01]  /*15f0*/  LDC R96, c[0x0][0x288] ;  /* 0x0000a200ff607b82 */ /* 0x000ea20000000800 */
[----:B------:R-:W-:Y:S01]  /*1600*/  UMOV UR6, 0xffffffff ;  /* 0xffffffff00067882 */ /* 0x000fe20000000000 */
[----:B------:R-:W-:Y:S01]  /*1610*/  ULDC UR8, c[0x0][0x284] ;  /* 0x0000a10000087ab9 */ /* 0x000fe20000000800 */
[----:B------:R-:W-:Y:S01]  /*1620*/  USEL UR45, UR45, URZ, !UP0 ;  /* 0x0000003f2d2d7287 */ /* 0x000fe2000c000000 */
[----:B------:R-:W-:Y:S01]  /*1630*/  IMAD.IADD R90, R90, 0x1, -R3 ;  /* 0x000000015a5a7824 */ /* 0x000fe200078e0a03 */
[----:B------:R-:W-:Y:S01]  /*1640*/  LOP3.LUT R3, R0, 0xfffffffc, RZ, 0xc0, !PT ;  /* 0xfffffffc00037812 */ /* 0x000fe200078ec0ff */
[----:B------:R-:W-:Y:S01]  /*1650*/  VIADD R0, R5, 0xffffffff ;  /* 0xffffffff05007836 */ /* 0x000fe20000000000 */
[----:B------:R-:W-:Y:S01]  /*1660*/  USEL UR46, UR37, 0x1, UP1 ;  /* 0x00000001252e7887 */ /* 0x000fe20008800000 */
[--C-:B------:R-:W-:Y:S01]  /*1670*/  IMAD R99, R9, -0x10, -R90.reuse ;  /* 0xfffffff009637824 */ /* 0x100fe200078e0a5a */
[----:B0-----:R-:W-:Y:S01]  /*1680*/  ULEA UR42, UR5, UR42, 0x18 ;  /* 0x0000002a052a7291 */ /* 0x001fe2000f8ec03f */
[----:B------:R-:W-:Y:S01]  /*1690*/  IMAD.IADD R3, R4, 0x1, -R3 ;  /* 0x0000000104037824 */ /* 0x000fe200078e0a03 */
[C---:B------:R-:W-:Y:S01]  /*16a0*/  ISETP.NE.AND P0, PT, R0.reuse, RZ, PT ;  /* 0x000000ff0000720c */ /* 0x040fe20003f05270 */
[----:B------:R-:W-:Y:S01]  /*16b0*/  IMAD.SHL.U32 R0, R0, 0x8, RZ ;  /* 0x0000000800007824 */ /* 0x000fe200078e00ff */
[----:B------:R-:W-:Y:S01]  /*16c0*/  UIADD3 UR50, UR42, 0x50, URZ ;  /* 0x000000502a327890 */ /* 0x000fe2000fffe03f */
[--C-:B------:R-:W-:Y:S01]  /*16d0*/  SHF.R.S32.HI R91, RZ, 0x1f, R90.reuse ;  /* 0x0000001fff5b7819 */ /* 0x100fe2000001145a */
[----:B------:R-:W-:Y:S01]  /*16e0*/  IMAD.SHL.U32 R92, R3, 0x2, RZ ;  /* 0x00000002035c7824 */ /* 0x000fe200078e00ff */
[----:B------:R-:W-:Y:S01]  /*16f0*/  USHF.L.U32 UR6, UR6, UR44, URZ ;  /* 0x0000002c06067299 */ /* 0x000fe2000800063f */
[----:B------:R-:W-:Y:S01]  /*1700*/  LOP3.LUT R0, R0, 0x8, RZ, 0xc0, !PT ;  /* 0x0000000800007812 */ /* 0x000fe200078ec0ff */
[----:B------:R-:W-:Y:S01]  /*1710*/  UISETP.EQ.U32.AND UP0, UPT, UR4, 0x1, !UP0 ;  /* 0x000000010400788c */ /* 0x000fe2000c702070 */
[----:B------:R-:W-:Y:S01]  /*1720*/  IMAD.WIDE R90, R9, 0x10, R90 ;  /* 0x00000010095a7825 */ /* 0x000fe200078e025a */
[C---:B-1----:R-:W-:Y:S01]  /*1730*/  SHF.L.U64.HI R94, R6.reuse, 0x3, R7 ;  /* 0x00000003065e7819 */ /* 0x042fe20000010207 */
[----:B------:R-:W-:Y:S01]  /*1740*/  ULDC UR43, c[0x0][0x600] ;  /* 0x00018000002b7ab9 */ /* 0x000fe20000000800 */
[----:B------:R-:W-:Y:S01]  /*1750*/  SEL R100, RZ, 0x1, P0 ;  /* 0x00000001ff647807 */ /* 0x000fe20000000000 */
[----:B------:R-:W-:Y:S01]  /*1760*/  IMAD.SHL.U32 R95, R6, 0x8, RZ ;  /* 0x00000008065f7824 */ /* 0x000fe200078e00ff */
[----:B------:R-:W-:Y:S01]  /*1770*/  LEA R97, R5, UR50, 0x3 ;  /* 0x0000003205617c11 */ /* 0x000fe2000f8e18ff */
[----:B--2---:R-:W-:Y:S01]  /*1780*/  IMAD R96, R3, -0x2, R96 ;  /* 0xfffffffe03607824 */ /* 0x004fe200078e0260 */
[C---:B------:R-:W-:Y:S01]  /*1790*/  LOP3.LUT R101, R0.reuse, 0x8, RZ, 0x3c, !PT ;  /* 0x0000000800657812 */ /* 0x040fe200078e3cff */
[----:B------:R-:W-:Y:S01]  /*17a0*/  VIADD R99, R99, UR8 ;  /* 0x0000000863637c36 */ /* 0x000fe20008000000 */
[----:B------:R-:W-:Y:S01]  /*17b0*/  LOP3.LUT R98, R0, 0x18, RZ, 0x3c, !PT ;  /* 0x0000001800627812 */ /* 0x000fe200078e3cff */
[----:B------:R-:W-:Y:S01]  /*17c0*/  UMOV UR7, 0x1 ;  /* 0x0000000100077882 */ /* 0x000fe20000000000 */
[----:B------:R-:W-:Y:S01]  /*17d0*/  SHF.R.S32.HI R93, RZ, 0x1f, R92 ;  /* 0x0000001fff5d7819 */ /* 0x000fe2000001145c */
[----:B------:R-:W-:-:S02]  /*17e0*/  ULOP3.LUT UR49, UR40, 0x1, URZ, 0xfc, !UPT ;  /* 0x0000000128317892 */ /* 0x000fc4000f8efc3f */
[----:B------:R-:W-:Y:S02]  /*17f0*/  USHF.L.U32 UR36, UR37, 0x1, URZ ;  /* 0x0000000125247899 */ /* 0x000fe4000800063f */
[----:B------:R-:W-:Y:S02]  /*1800*/  USHF.L.U64.HI UR41, UR52, 0x1, UR39 ;  /* 0x0000000134297899 */ /* 0x000fe40008010227 */
[----:B------:R-:W-:Y:S02]  /*1810*/  UIADD3 UR43, UR43, -0x1, URZ ;  /* 0xffffffff2b2b7890 */ /* 0x000fe4000fffe03f */
[----:B------:R-:W-:Y:S02]  /*1820*/  USHF.L.U32 UR44, UR7, UR44, URZ ;  /* 0x0000002c072c7299 */ /* 0x000fe4000800063f */
[----:B------:R-:W-:Y:S02]  /*1830*/  UIADD3 UR46, -UR46, UR37, URZ ;  /* 0x000000252e2e7290 */ /* 0x000fe4000fffe13f */
[----:B------:R-:W-:-:S02]  /*1840*/  ULOP3.LUT UR47, URZ, UR6, URZ, 0x33, !UPT ;  /* 0x000000063f2f7292 */ /* 0x000fc4000f8e333f */
[----:B------:R-:W-:-:S12]  /*1850*/  USEL UR48, URZ, 0x1, !UP0 ;  /* 0x000000013f307887 */ /* 0x000fd8000c000000 */
.L_x_165:
[----:B------:R-:W-:-:S04]  /*1860*/  SHF.L.U32 R0, R100, 0x1f, RZ ;  /* 0x0000001f64007819 */ /* 0x000fc800000006ff */
[----:B------:R-:W0:Y:S02]  /*1870*/  SYNCS.PHASECHK.TRANS64.TRYWAIT P0, [R97+URZ+-0x8], R0 ;  /* 0xfffff800610075a7 */ /* 0x000e24000800017f */
[----:B012345:R-:W-:Y:S05]  /*1880*/  @!P0 BRA `(.L_x_18) ;  /* 0x0000006400d08947 */ /* 0x03ffea0003800000 */
.L_x_187:
[----:B------:R-:W-:Y:S02]  /*1890*/  ULDC UR4, c[0x0][0x28c] ;  /* 0x0000a30000047ab9 */ /* 0x000fe40000000800 */
[----:B------:R-:W-:-:S13]  /*18a0*/  ISETP.LT.AND P0, PT, RZ, UR4, PT ;  /* 0x00000004ff007c0c */ /* 0x000fda000bf01270 */
[----:B------:R-:W-:Y:S05]  /*18b0*/  @P0 BRA `(.L_x_19) ;  /* 0x0000000000400947 */ /* 0x000fea0003800000 */
[----:B0-----:R-:W-:Y:S01]  /*18c0*/  MOV R0, 0x0 ;  /* 0x0000000000007802 */ /* 0x001fe20000000f00 */
[----:B------:R-:W-:Y:S01]  /*18d0*/  ULDC.64 UR4, c[0x4][0x68] ;  /* 0x01001a0000047ab9 */ /* 0x000fe20000000a00 */
[----:B------:R-:W-:Y:S01]  /*18e0*/  ULDC.64 UR6, c[0x4][0x8] ;  /* 0x0100020000067ab9 */ /* 0x000fe20000000a00 */
[----:B------:R-:W-:Y:S01]  /*18f0*/  IMAD.U32 R4, RZ, RZ, UR4 ;  /* 0x00000004ff047e24 */ /* 0x000fe2000f8e00ff */
[----:B------:R0:W1:Y:S01]  /*1900*/  LDC.64 R14, c[0x4][R0] ;  /* 0x01000000000e7b82 */ /* 0x0000620000000a00 */
[----:B------:R-:W-:Y:S01]  /*1910*/  IMAD.U32 R5, RZ, RZ, UR5 ;  /* 0x00000005ff057e24 */ /* 0x000fe2000f8e00ff */
[----:B------:R-:W-:Y:S01]  /*1920*/  ULDC.64 UR4, c[0x4][0x70] ;  /* 0x01001c0000047ab9 */ /* 0x000fe20000000a00 */
[----:B------:R-:W-:Y:S02]  /*1930*/  IMAD.U32 R10, RZ, RZ, UR6 ;  /* 0x00000006ff0a7e24 */ /* 0x000fe4000f8e00ff */
[----:B------:R-:W-:Y:S02]  /*1940*/  IMAD.U32 R6, RZ, RZ, UR4 ;  /* 0x00000004ff067e24 */ /* 0x000fe4000f8e00ff */
[----:B------:R-:W-:-:S02]  /*1950*/  IMAD.U32 R7, RZ, RZ, UR5 ;  /* 0x00000005ff077e24 */ /* 0x000fc4000f8e00ff */
[----:B------:R-:W-:Y:S02]  /*1960*/  IMAD.U32 R11, RZ, RZ, UR7 ;  /* 0x00000007ff0b7e24 */ /* 0x000fe4000f8e00ff */
[----:B------:R-:W-:Y:S02]  /*1970*/  IMAD.MOV.U32 R8, RZ, RZ, 0x1e1 ;  /* 0x000001e1ff087424 */ /* 0x000fe400078e00ff */
[----:B------:R-:W-:Y:S02]  /*1980*/  IMAD.MOV.U32 R12, RZ, RZ, 0x1 ;  /* 0x00000001ff0c7424 */ /* 0x000fe400078e00ff */
[----:B0-----:R-:W-:-:S07]  /*1990*/  IMAD.MOV.U32 R13, RZ, RZ, RZ ;  /* 0x000000ffff0d7224 */ /* 0x001fce00078e00ff */
[----:B------:R-:W-:-:S07]  /*19a0*/  LEPC R20, `(.L_x_19) ;  /* 0x000000001014794e */ /* 0x000fce0000000000 */
[----:B-1---5:R-:W-:Y:S05]  /*19b0*/  CALL.ABS.NOINC R14 ;  /* 0x000000000e007343 */ /* 0x022fea0003c00000 */
.L_x_19:
[----:B0-----:R-:W-:-:S05]  /*19c0*/  IMAD.U32 R0, RZ, RZ, UR49 ;  /* 0x00000031ff007e24 */ /* 0x001fca000f8e00ff */
[----:B------:R-:W-:-:S13]  /*19d0*/  ISETP.NE.AND P0, PT, R0, 0x3, PT ;  /* 0x000000030000780c */ /* 0x000fda0003f05270 */
[----:B------:R-:W-:Y:S05]  /*19e0*/  @!P0 BRA `(.L_x_20) ;  /* 0x0000000000048947 */ /* 0x000fea0003800000 */
[----:B------:R-:W-:Y:S01]  /*19f0*/  BPT.TRAP 0x1 ;  /* 0x000000040000795c */ /* 0x000fe20000300000 */
.L_x_20:
[----:B------:R-:W-:Y:S02]  /*1a00*/  IMAD.U32 R3, RZ, RZ, UR45 ;  /* 0x0000002dff037e24 */ /* 0x000fe4000f8e00ff */
[----:B------:R-:W-:-:S03]  /*1a10*/  IMAD.U32 R0, RZ, RZ, UR48 ;  /* 0x00000030ff007e24 */ /* 0x000fc6000f8e00ff */
[----:B------:R-:W-:Y:S02]  /*1a20*/  LEA R3, R3, UR42, 0x3 ;  /* 0x0000002a03037c11 */ /* 0x000fe4000f8e18ff */
[----:B------:R-:W-:-:S04]  /*1a30*/  SHF.L.U32 R0, R0, 0x1f, RZ ;  /* 0x0000001f00007819 */ /* 0x000fc800000006ff */
[----:B------:R0:W1:Y:S01]  /*1a40*/  SYNCS.PHASECHK.TRANS64.TRYWAIT P1, [R3+URZ], R0 ;  /* 0x00000000030075a7 */ /* 0x000062000802017f */
[----:B------:R-:W-:Y:S05]  /*1a50*/  @!P0 BRA `(.L_x_21) ;  /* 0x0000000000048947 */ /* 0x000fea0003800000 */
[----:B------:R-:W-:Y:S01]  /*1a60*/  BPT.TRAP 0x1 ;  /* 0x000000040000795c */ /* 0x000fe20000300000 */
.L_x_21:
[----:B------:R-:W-:-:S05]  /*1a70*/  IMAD.U32 R4, RZ, RZ, UR46 ;  /* 0x0000002eff047e24 */ /* 0x000fca000f8e00ff */
[----:B------:R-:W-:Y:S01]  /*1a80*/  ISETP.GE.AND P2, PT, R4, 0x1, PT ;  /* 0x000000010400780c */ /* 0x000fe20003f46270 */
[----:B-1----:R-:W-:-:S12]  /*1a90*/  @P1 BRA `(.L_x_22) ;  /* 0x0000000000081947 */ /* 0x002fd80003800000 */
[----:B------:R-:W1:Y:S02]  /*1aa0*/  SYNCS.PHASECHK.TRANS64.TRYWAIT P1, [R3+URZ], R0 ;  /* 0x00000000030075a7 */ /* 0x000e64000802017f */
[----:B-1----:R-:W-:Y:S05]  /*1ab0*/  @!P1 BRA `(.L_x_23) ;  /* 0x0000006400589947 */ /* 0x002fea0003800000 */
.L_x_22:
[----:B------:R-:W-:Y:S05]  /*1ac0*/  WARPSYNC.ALL ;  /* 0x0000000000007948 */ /* 0x000fea0003800000 */
[----:B------:R-:W-:Y:S01]  /*1ad0*/  UIADD3 UR4, UR42, 0x180, URZ ;  /* 0x000001802a047890 */ /* 0x000fe2000fffe03f */
[----:B------:R-:W-:Y:S01]  /*1ae0*/  WARPGROUP.ARRIVE ;  /* 0x00000000000079c5 */ /* 0x000fe20000000000 */
[----:B------:R-:W-:Y:S02]  /*1af0*/  UIADD3 UR5, UR42, 0x10180, URZ ;  /* 0x000101802a057890 */ /* 0x000fe4000fffe03f */
[----:B------:R-:W-:Y:S02]  /*1b00*/  USHF.R.U32.HI UR4, URZ, 0x4, UR4 ;  /* 0x000000043f047899 */ /* 0x000fe40008011604 */
[----:B------:R-:W-:-:S02]  /*1b10*/  USHF.R.U32.HI UR5, URZ, 0x4, UR5 ;  /* 0x000000043f057899 */ /* 0x000fc40008011605 */
[----:B------:R-:W-:Y:S02]  /*1b20*/  ULOP3.LUT UR4, UR4, 0x3fff, URZ, 0xc0, !UPT ;  /* 0x00003fff04047892 */ /* 0x000fe4000f8ec03f */
[----:B------:R-:W-:Y:S02]  /*1b30*/  ULOP3.LUT UR5, UR5, 0x3fff, URZ, 0xc0, !UPT ;  /* 0x00003fff05057892 */ /* 0x000fe4000f8ec03f */
[----:B------:R-:W-:Y:S02]  /*1b40*/  ULOP3.LUT UR8, UR4, 0x10000, URZ, 0xfc, !UPT ;  /* 0x0001000004087892 */ /* 0x000fe4000f8efc3f */
[----:B------:R-:W-:Y:S02]  /*1b50*/  ULOP3.LUT UR9, UR5, 0x10000, URZ, 0xfc, !UPT ;  /* 0x0001000005097892 */ /* 0x000fe4000f8efc3f */
[----:B------:R-:W-:Y:S02]  /*1b60*/  ULEA UR11, UR45, UR8, 0xa ;  /* 0x000000082d0b7291 */ /* 0x000fe4000f8e503f */
[----:B------:R-:W-:Y:S01]  /*1b70*/  ULEA UR10, UR45, UR9, 0xb ;  /* 0x000000092d0a7291 */ /* 0x000fe2000f8e583f */
[----:B------:R-:W-:Y:S01]  /*1b80*/  UMOV UR5, 0x40000040 ;  /* 0x4000004000057882 */ /* 0x000fe20000000000 */
[----:B------:R-:W-:-:S03]  /*1b90*/  UMOV UR7, 0x40000040 ;  /* 0x4000004000077882 */ /* 0x000fc60000000000 */
[----:B------:R-:W-:Y:S02]  /*1ba0*/  UMOV UR4, UR11 ;  /* 0x0000000b00047c82 */ /* 0x000fe40008000000 */
[----:B------:R-:W-:Y:S02]  /*1bb0*/  UMOV UR6, UR10 ;  /* 0x0000000a00067c82 */ /* 0x000fe40008000000 */
[----:B------:R-:W-:Y:S01]  /*1bc0*/  HGMMA.64x128x16.F32 R24, gdesc[UR4], RZ, !UPT, gsb0 ;  /* 0x01e00000041879f0 */ /* 0x000fe2000c0008ff */
[----:B------:R-:W-:Y:S02]  /*1bd0*/  UIADD3 UR4, UR11, 0x2, URZ ;  /* 0x000000020b047890 */ /* 0x000fe4000fffe03f */
[----:B------:R-:W-:Y:S01]  /*1be0*/  UIADD3 UR6, UR10, 0x2, URZ ;  /* 0x000000020a067890 */ /* 0x000fe2000fffe03f */
[----:B------:R-:W-:Y:S01]  /*1bf0*/  UMOV UR5, 0x40000040 ;  /* 0x4000004000057882 */ /* 0x000fe20000000000 */
[----:B------:R-:W-:Y:S01]  /*1c00*/  UMOV UR7, 0x40000040 ;  /* 0x4000004000077882 */ /* 0x000fe20000000000 */
[----:B------:R-:W-:-:S02]  /*1c10*/  WARPGROUP.DEPBAR.LE gsb0, 0x0 ;  /* 0x00008000000079c5 */ /* 0x000fc40000010000 */
[----:B------:R-:W-:-:S06]  /*1c20*/  WARPGROUP.ARRIVE ;  /* 0x00000000000079c5 */ /* 0x000fcc0000000000 */
[----:B------:R-:W-:Y:S01]  /*1c30*/  HGMMA.64x128x16.F32 R24, gdesc[UR4], R24, gsb0 ;  /* 0x01e00000041879f0 */ /* 0x000fe20008000818 */
[----:B------:R-:W-:Y:S02]  /*1c40*/  UIADD3 UR4, UR11, 0x4, URZ ;  /* 0x000000040b047890 */ /* 0x000fe4000fffe03f */
[----:B------:R-:W-:Y:S01]  /*1c50*/  UIADD3 UR6, UR10, 0x4, URZ ;  /* 0x000000040a067890 */ /* 0x000fe2000fffe03f */
[----:B------:R-:W-:Y:S01]  /*1c60*/  UMOV UR5, 0x40000040 ;  /* 0x4000004000057882 */ /* 0x000fe20000000000 */
[----:B------:R-:W-:Y:S01]  /*1c70*/  UMOV UR7, 0x40000040 ;  /* 0x4000004000077882 */ /* 0x000fe20000000000 */
[----:B------:R-:W-:Y:S02]  /*1c80*/  WARPGROUP.DEPBAR.LE gsb0, 0x0 ;  /* 0x00008000000079c5 */ /* 0x000fe40000010000 */
        /* <DEDUP_REMOVED lines=36> */
[----:B------:R-:W-:Y:S03]  /*1ed0*/  HGMMA.64x128x16.F32 R24, gdesc[UR4], R24, gsb0 ;  /* 0x01e00000041879f0 */ /* 0x000fe60008000818 */
[----:B------:R-:W-:Y:S02]  /*1ee0*/  WARPGROUP.DEPBAR.LE gsb0, 0x0 ;  /* 0x00008000000079c5 */ /* 0x000fe40000010000 */
[----:B------:R-:W-:Y:S05]  /*1ef0*/  @!P2 BRA `(.L_x_24) ;  /* 0x000000040088a947 */ /* 0x000fea0003800000 */
[----:B------:R-:W-:Y:S01]  /*1f00*/  UIADD3 UR10, UR45, 0x1, URZ ;  /* 0x000000012d0a7890 */ /* 0x000fe2000fffe03f */
[----:B01----:R-:W-:Y:S02]  /*1f10*/  IMAD.U32 R0, RZ, RZ, UR46 ;  /* 0x0000002eff007e24 */ /* 0x003fe4000f8e00ff */
[----:B------:R-:W-:Y:S01]  /*1f20*/  IMAD.U32 R3, RZ, RZ, UR45 ;  /* 0x0000002dff037e24 */ /* 0x000fe2000f8e00ff */
[----:B------:R-:W-:-:S04]  /*1f30*/  UISETP.NE.AND UP0, UPT, UR10, 0x4, UPT ;  /* 0x000000040a00788c */ /* 0x000fc8000bf05270 */
[----:B------:R-:W-:Y:S02]  /*1f40*/  USEL UR4, URZ, 0x1, UP0 ;  /* 0x000000013f047887 */ /* 0x000fe40008000000 */
[----:B------:R-:W-:Y:S02]  /*1f50*/  USEL UR10, UR10, URZ, UP0 ;  /* 0x0000003f0a0a7287 */ /* 0x000fe40008000000 */
[----:B------:R-:W-:-:S06]  /*1f60*/  ULOP3.LUT UR4, UR48, UR4, URZ, 0x3c, !UPT ;  /* 0x0000000430047292 */ /* 0x000fcc000f8e3c3f */
[----:B------:R-:W-:-:S07]  /*1f70*/  IMAD.U32 R6, RZ, RZ, UR4 ;  /* 0x00000004ff067e24 */ /* 0x000fce000f8e00ff */
.L_x_31:
[----:B------:R-:W-:Y:S05]  /*1f80*/  @!P0 BRA `(.L_x_25) ;  /* 0x0000000000048947 */ /* 0x000fea0003800000 */
[----:B------:R-:W-:Y:S01]  /*1f90*/  BPT.TRAP 0x1 ;  /* 0x000000040000795c */ /* 0x000fe20000300000 */
.L_x_25:
[----:B------:R-:W-:Y:S01]  /*1fa0*/  ULEA UR4, UR10, UR42, 0x3 ;  /* 0x0000002a0a047291 */ /* 0x000fe2000f8e183f */
[----:B------:R-:W-:-:S08]  /*1fb0*/  SHF.L.U32 R4, R6, 0x1f, RZ ;  /* 0x0000001f06047819 */ /* 0x000fd000000006ff */
[----:B------:R0:W1:Y:S01]  /*1fc0*/  SYNCS.PHASECHK.TRANS64.TRYWAIT P1, [UR4], R4 ;  /* 0x00000004ff0075a7 */ /* 0x0000620008020144 */
[----:B------:R-:W-:Y:S05]  /*1fd0*/  @!P0 BRA `(.L_x_26) ;  /* 0x0000000000048947 */ /* 0x000fea0003800000 */
[----:B------:R-:W-:Y:S01]  /*1fe0*/  BPT.TRAP 0x1 ;  /* 0x000000040000795c */ /* 0x000fe20000300000 */
.L_x_26:
[----:B-1----:R-:W-:Y:S05]  /*1ff0*/  @P1 BRA `(.L_x_27) ;  /* 0x0000000000081947 */ /* 0x002fea0003800000 */
[----:B------:R-:W1:Y:S02]  /*2000*/  SYNCS.PHASECHK.TRANS64.TRYWAIT P1, [UR4], R4 ;  /* 0x00000004ff0075a7 */ /* 0x000e640008020144 */
[----:B-1----:R-:W-:Y:S05]  /*2010*/  @!P1 BRA `(.L_x_28) ;  /* 0x0000006000149947 */ /* 0x002fea0003800000 */
.L_x_27:
[----:B------:R-:W-:Y:S01]  /*2020*/  ULEA UR12, UR10, UR8, 0xa ;  /* 0x000000080a0c7291 */ /* 0x000fe2000f8e503f */
[----:B------:R-:W-:Y:S01]  /*2030*/  WARPGROUP.ARRIVE ;  /* 0x00000000000079c5 */ /* 0x000fe20000000000 */
[----:B------:R-:W-:Y:S01]  /*2040*/  ULEA UR11, UR10, UR9, 0xb ;  /* 0x000000090a0b7291 */ /* 0x000fe2000f8e583f */
[----:B------:R-:W-:Y:S01]  /*2050*/  UMOV UR5, 0x40000040 ;  /* 0x4000004000057882 */ /* 0x000fe20000000000 */
[----:B------:R-:W-:-:S03]  /*2060*/  UMOV UR7, 0x40000040 ;  /* 0x4000004000077882 */ /* 0x000fc60000000000 */
[----:B------:R-:W-:Y:S02]  /*2070*/  UMOV UR4, UR12 ;  /* 0x0000000c00047c82 */ /* 0x000fe40008000000 */
[----:B------:R-:W-:Y:S02]  /*2080*/  UMOV UR6, UR11 ;  /* 0x0000000b00067c82 */ /* 0x000fe40008000000 */
[----:B------:R-:W-:Y:S01]  /*2090*/  HGMMA.64x128x16.F32 R24, gdesc[UR4], R24, gsb0 ;  /* 0x01e00000041879f0 */ /* 0x000fe20008000818 */
        /* <DEDUP_REMOVED lines=51> */
[----:B------:R-:W-:Y:S01]  /*23d0*/  BPT.TRAP 0x1 ;  /* 0x000000040000795c */ /* 0x000fe20000300000 */
.L_x_29:
[----:B------:R-:W-:Y:S01]  /*23e0*/  ISETP.NE.AND P1, PT, R23, RZ, PT ;  /* 0x000000ff1700720c */ /* 0x000fe20003f25270 */
[----:B------:R-:W-:-:S12]  /*23f0*/  UISETP.GT.U32.AND UP0, UPT, UR40, 0x1, UPT ;  /* 0x000000012800788c */ /* 0x000fd8000bf04070 */
[----:B01----:R-:W-:-:S05]  /*2400*/  @P1 LEA R4, R3, UR42, 0x3 ;  /* 0x0000002a03041c11 */ /* 0x003fca000f8e18ff */
[----:B------:R-:W-:-:S05]  /*2410*/  @P1 VIADD R5, R4, 0x20 ;  /* 0x0000002004051836 */ /* 0x000fca0000000000 */
[----:B------:R-:W-:-:S04]  /*2420*/  @P1 PRMT R5, R22, 0x654, R5 ;  /* 0x0000065416051816 */ /* 0x000fc80000000005 */
[----:B------:R0:W-:Y:S01]  /*2430*/  @P1 SYNCS.ARRIVE.TRANS64.RED.A1T0 RZ, [R5+URZ], RZ ;  /* 0x000000ff05ff19a7 */ /* 0x0001e2000810043f */
[----:B------:R-:W-:-:S13]  /*2440*/  PLOP3.LUT P1, PT, PT, PT, UP0, 0x80, 0x0 ;  /* 0x000000000000781c */ /* 0x000fda0003f2f008 */
[----:B0-----:R-:W-:Y:S05]  /*2450*/  @P1 BRA `(.L_x_30) ;  /* 0x0000000000041947 */ /* 0x001fea0003800000 */
[----:B------:R-:W-:Y:S01]  /*2460*/  BPT.TRAP 0x1 ;  /* 0x000000040000795c */ /* 0x000fe20000300000 */
.L_x_30:
[----:B------:R-:W-:Y:S01]  /*2470*/  UIADD3 UR10, UR10, 0x1, URZ ;  /* 0x000000010a0a7890 */ /* 0x000fe2000fffe03f */
[C---:B------:R-:W-:Y:S01]  /*2480*/  ISETP.GT.AND P2, PT, R0.reuse, 0x1, PT ;  /* 0x000000010000780c */ /* 0x040fe20003f44270 */
[----:B------:R-:W-:Y:S02]  /*2490*/  VIADD R3, R3, 0x1 ;  /* 0x0000000103037836 */ /* 0x000fe40000000000 */
[----:B------:R-:W-:Y:S01]  /*24a0*/  UISETP.NE.AND UP0, UPT, UR10, 0x4, UPT ;  /* 0x000000040a00788c */ /* 0x000fe2000bf05270 */
[----:B------:R-:W-:Y:S02]  /*24b0*/  VIADD R0, R0, 0xffffffff ;  /* 0xffffffff00007836 */ /* 0x000fe40000000000 */
[C---:B------:R-:W-:Y:S01]  /*24c0*/  ISETP.NE.AND P1, PT, R3.reuse, 0x4, PT ;  /* 0x000000040300780c */ /* 0x040fe20003f25270 */
[----:B------:R-:W-:Y:S02]  /*24d0*/  USEL UR4, URZ, 0x1, UP0 ;  /* 0x000000013f047887 */ /* 0x000fe40008000000 */
[----:B------:R-:W-:Y:S01]  /*24e0*/  USEL UR10, UR10, URZ, UP0 ;  /* 0x0000003f0a0a7287 */ /* 0x000fe20008000000 */
[----:B------:R-:W-:-:S03]  /*24f0*/  SEL R3, R3, RZ, P1 ;  /* 0x000000ff03037207 */ /* 0x000fc60000800000 */
[----:B------:R-:W-:Y:S01]  /*2500*/  LOP3.LUT R6, R6, UR4, RZ, 0x3c, !PT ;  /* 0x0000000406067c12 */ /* 0x000fe2000f8e3cff */
[----:B------:R-:W-:Y:S07]  /*2510*/  @P2 BRA `(.L_x_31) ;  /* 0xfffffff800982947 */ /* 0x000fee000383ffff */
.L_x_24:
[----:B01----:R-:W0:Y:S01]  /*2520*/  LDC R0, c[0x0][0x28c] ;  /* 0x0000a300ff007b82 */ /* 0x003e220000000800 */
[----:B------:R1:W-:Y:S01]  /*2530*/  SYNCS.ARRIVE.TRANS64.A1T0 RZ, [R101+UR50], RZ ;  /* 0x000000ff65ff79a7 */ /* 0x0003e20008100032 */
[----:B0-----:R-:W-:-:S13]  /*2540*/  ISETP.GE.AND P1, PT, R0, 0x1, PT ;  /* 0x000000010000780c */ /* 0x001fda0003f26270 */
[----:B-1----:R-:W-:Y:S05]  /*2550*/  @!P1 BRA `(.L_x_32) ;  /* 0x0000000000409947 */ /* 0x002fea0003800000 */
[----:B------:R-:W-:Y:S05]  /*2560*/  @!P0 BRA `(.L_x_33) ;  /* 0x0000000000048947 */ /* 0x000fea0003800000 */
[----:B------:R-:W-:Y:S01]  /*2570*/  BPT.TRAP 0x1 ;  /* 0x000000040000795c */ /* 0x000fe20000300000 */
.L_x_33:
[----:B------:R-:W-:Y:S01]  /*2580*/  ISETP.NE.AND P0, PT, R23, RZ, PT ;  /* 0x000000ff1700720c */ /* 0x000fe20003f05270 */
[----:B------:R-:W-:-:S12]  /*2590*/  IMAD.U32 R3, RZ, RZ, UR42 ;  /* 0x0000002aff037e24 */ /* 0x000fd8000f8e00ff */
[----:B------:R-:W-:-:S05]  /*25a0*/  VOTEU.ANY UP0, P0 ;  /* 0x00000000003f7886 */ /* 0x000fca0000000100 */
[----:B------:R-:W-:Y:S02]  /*25b0*/  @UP0 UIADD3 UR4, UR46, UR45, URZ ;  /* 0x0000002d2e040290 */ /* 0x000fe4000fffe03f */
[----:B------:R-:W-:-:S04]  /*25c0*/  UISETP.GT.U32.AND UP0, UPT, UR40, 0x1, UPT ;  /* 0x000000012800788c */ /* 0x000fc8000bf04070 */
[----:B------:R-:W-:-:S04]  /*25d0*/  IMAD.U32 R0, RZ, RZ, UR4 ;  /* 0x00000004ff007e24 */ /* 0x000fc8000f8e00ff */
[----:B------:R-:W-:-:S05]  /*25e0*/  @P0 IMAD.SHL.U32 R0, R0, 0x8, RZ ;  /* 0x0000000800000824 */ /* 0x000fca00078e00ff */
[----:B------:R-:W-:-:S04]  /*25f0*/  @P0 LOP3.LUT R0, R0, 0x18, RZ, 0xc0, !PT ;  /* 0x0000001800000812 */ /* 0x000fc800078ec0ff */
[----:B------:R-:W-:-:S04]  /*2600*/  @P0 IADD3 R3, R3, 0x20, R0 ;  /* 0x0000002003030810 */ /* 0x000fc80007ffe000 */
[----:B------:R-:W-:-:S04]  /*2610*/  @P0 PRMT R3, R22, 0x654, R3 ;  /* 0x0000065416030816 */ /* 0x000fc80000000003 */
[----:B------:R0:W-:Y:S01]  /*2620*/  @P0 SYNCS.ARRIVE.TRANS64.RED.A1T0 RZ, [R3+URZ], RZ ;  /* 0x000000ff03ff09a7 */ /* 0x0001e2000810043f */
[----:B------:R-:W-:-:S13]  /*2630*/  PLOP3.LUT P0, PT, PT, PT, UP0, 0x80, 0x0 ;  /* 0x000000000000781c */ /* 0x000fda0003f0f008 */
[----:B0-----:R-:W-:Y:S05]  /*2640*/  @P0 BRA `(.L_x_32) ;  /* 0x0000000000040947 */ /* 0x001fea0003800000 */
[----:B------:R-:W-:Y:S01]  /*2650*/  BPT.TRAP 0x1 ;  /* 0x000000040000795c */ /* 0x000fe20000300000 */
.L_x_32:
[----:B------:R-:W-:Y:S02]  /*2660*/  SHF.L.U32 R0, R100, 0x1f, RZ ;  /* 0x0000001f64007819 */ /* 0x000fe400000006ff */
[----:B------:R-:W-:Y:S02]  /*2670*/  SHF.R.S32.HI R9, RZ, 0x1f, R19 ;  /* 0x0000001fff097819 */ /* 0x000fe40000011413 */
[----:B------:R-:W0:Y:S02]  /*2680*/  SYNCS.PHASECHK.TRANS64.TRYWAIT P0, [R97+URZ+0x8], R0 ;  /* 0x00000800610075a7 */ /* 0x000e24000800017f */
[----:B0-----:R-:W-:Y:S05]  /*2690*/  @!P0 BRA `(.L_x_34) ;  /* 0x00000058008c8947 */ /* 0x001fea0003800000 */
.L_x_188:
[----:B------:R-:W-:Y:S01]  /*26a0*/  ULDC.64 UR4, c[0x0][0x5d0] ;  /* 0x0001740000047ab9 */ /* 0x000fe20000000a00 */
[----:B------:R-:W-:Y:S01]  /*26b0*/  ULDC UR6, c[0x0][0x284] ;  /* 0x0000a10000067ab9 */ /* 0x000fe20000000800 */
[----:B0-----:R-:W-:Y:S02]  /*26c0*/  IMAD R0, R9, UR4, RZ ;  /* 0x0000000409007c24 */ /* 0x001fe4000f8e02ff */
[----:B------:R-:W-:Y:S02]  /*26d0*/  IMAD.SHL.U32 R10, R2, 0x80, RZ ;  /* 0x00000080020a7824 */ /* 0x000fe400078e00ff */
[C---:B------:R-:W-:Y:S02]  /*26e0*/  IMAD R5, R19.reuse, UR5, R0 ;  /* 0x0000000513057c24 */ /* 0x040fe4000f8e0200 */
[----:B------:R-:W-:Y:S01]  /*26f0*/  IMAD.SHL.U32 R0, R18, 0x40, RZ ;  /* 0x0000004012007824 */ /* 0x000fe200078e00ff */
[----:B------:R-:W-:Y:S01]  /*2700*/  SHF.R.S32.HI R11, RZ, 0x1f, R10 ;  /* 0x0000001fff0b7819 */ /* 0x000fe2000001140a */
[----:B------:R-:W-:Y:S01]  /*2710*/  IMAD.WIDE.U32 R2, R19, UR4, R92 ;  /* 0x0000000413027c25 */ /* 0x000fe2000f8e005c */
[----:B------:R-:W-:-:S02]  /*2720*/  ULDC.64 UR4, c[0x0][0x5c8] ;  /* 0x0001720000047ab9 */ /* 0x000fc40000000a00 */
[----:B------:R-:W-:Y:S01]  /*2730*/  ISETP.GE.AND P0, PT, R0, UR6, PT ;  /* 0x0000000600007c0c */ /* 0x000fe2000bf06270 */
[----:B------:R-:W-:Y:S01]  /*2740*/  ULDC UR6, c[0x0][0x288] ;  /* 0x0000a20000067ab9 */ /* 0x000fe20000000800 */
[----:B------:R-:W-:Y:S01]  /*2750*/  IADD3 R2, P1, R10, R2, RZ ;  /* 0x000000020a027210 */ /* 0x000fe20007f3e0ff */
[----:B------:R-:W-:Y:S01]  /*2760*/  IMAD.WIDE R20, R18, 0x40, R90 ;  /* 0x0000004012147825 */ /* 0x000fe200078e025a */
[----:B------:R-:W-:Y:S02]  /*2770*/  ISETP.GE.OR P0, PT, R10, UR6, P0 ;  /* 0x000000060a007c0c */ /* 0x000fe40008706670 */
[----:B------:R-:W-:Y:S01]  /*2780*/  IADD3.X R3, R11, R3, R5, P1, !PT ;  /* 0x000000030b037210 */ /* 0x000fe20000ffe405 */
[----:B------:R-:W-:-:S04]  /*2790*/  IMAD R7, R21, UR4, RZ ;  /* 0x0000000415077c24 */ /* 0x000fc8000f8e02ff */
[C---:B------:R-:W-:Y:S02]  /*27a0*/  IMAD R7, R20.reuse, UR5, R7 ;  /* 0x0000000514077c24 */ /* 0x040fe4000f8e0207 */
[----:B------:R-:W-:-:S04]  /*27b0*/  IMAD.WIDE.U32 R102, R20, UR4, R2 ;  /* 0x0000000414667c25 */ /* 0x000fc8000f8e0002 */
[----:B------:R-:W-:Y:S05]  /*27c0*/  @P0 BRA `(.L_x_35) ;  /* 0x0000003c00e00947 */ /* 0x000fea0003800000 */
[----:B-----5:R-:W-:Y:S01]  /*27d0*/  FSETP.NEU.AND P1, PT, R89, RZ, PT ;  /* 0x000000ff5900720b */ /* 0x020fe20003f2d000 */
[----:B------:R-:W-:Y:S01]  /*27e0*/  IMAD.IADD R14, R96, 0x1, -R10 ;  /* 0x00000001600e7824 */ /* 0x000fe200078e0a0a */
[----:B------:R-:W-:Y:S01]  /*27f0*/  BSSY B0, `(.L_x_35) ;  /* 0x00003f5000007945 */ /* 0x000fe20003800000 */
[----:B------:R-:W-:Y:S02]  /*2800*/  IMAD.IADD R0, R99, 0x1, -R0 ;  /* 0x0000000163007824 */ /* 0x000fe400078e0a00 */
[----:B------:R-:W-:Y:S01]  /*2810*/  IMAD.IADD R7, R103, 0x1, R7 ;  /* 0x0000000167077824 */ /* 0x000fe200078e0207 */
[----:B------:R-:W-:-:S04]  /*2820*/  ISETP.GT.AND P0, PT, R14, RZ, PT ;  /* 0x000000ff0e00720c */ /* 0x000fc80003f04270 */
[----:B------:R-:W-:-:S03]  /*2830*/  ISETP.GT.AND P2, PT, R0, RZ, P0 ;  /* 0x000000ff0000720c */ /* 0x000fc60000744270 */
[----:B------:R-:W-:Y:S10]  /*2840*/  @!P1 BRA `(.L_x_36) ;  /* 0x0000002c00249947 */ /* 0x000ff40003800000 */
[----:B------:R-:W0:Y:S01]  /*2850*/  LDC.64 R104, c[0x0][0x5b8] ;  /* 0x00016e00ff687b82 */ /* 0x000e220000000a00 */
[----:B------:R-:W-:-:S07]  /*2860*/  ULDC.64 UR4, c[0x0][0x5c0] ;  /* 0x0001700000047ab9 */ /* 0x000fce0000000a00 */
[----:B------:R-:W1:Y:S08]  /*2870*/  LDC.64 R106, c[0x0][0x5b0] ;  /* 0x00016c00ff6a7b82 */ /* 0x000e700000000a00 */
[----:B------:R-:W2:Y:S01]  /*2880*/  LDC.64 R108, c[0x0][0x5a8] ;  /* 0x00016a00ff6c7b82 */ /* 0x000ea20000000a00 */
[-C--:B0-----:R-:W-:Y:S02]  /*2890*/  IMAD R4, R9, R104.reuse, RZ ;  /* 0x0000006809047224 */ /* 0x081fe400078e02ff */
[----:B------:R-:W-:-:S04]  /*28a0*/  IMAD.WIDE.U32 R2, R19, R104, R92 ;  /* 0x0000006813027225 */ /* 0x000fc800078e005c */
[----:B------:R-:W-:Y:S01]  /*28b0*/  IMAD R103, R19, R105, R4 ;  /* 0x0000006913677224 */ /* 0x000fe200078e0204 */
[----:B------:R-:W-:Y:S01]  /*28c0*/  IADD3 R4, P1, R10, R2, RZ ;  /* 0x000000020a047210 */ /* 0x000fe20007f3e0ff */
[----:B-1----:R-:W-:-:S03]  /*28d0*/  IMAD R2, R21, R106, RZ ;  /* 0x0000006a15027224 */ /* 0x002fc600078e02ff */
[----:B------:R-:W-:Y:S01]  /*28e0*/  IADD3.X R5, R11, R3, R103, P1, !PT ;  /* 0x000000030b057210 */ /* 0x000fe20000ffe467 */
[C---:B------:R-:W-:Y:S02]  /*28f0*/  IMAD R105, R20.reuse, R107, R2 ;  /* 0x0000006b14697224 */ /* 0x040fe400078e0202 */
[----:B------:R-:W-:-:S04]  /*2900*/  IMAD.WIDE.U32 R2, R20, R106, R4 ;  /* 0x0000006a14027225 */ /* 0x000fc800078e0004 */
[----:B------:R-:W-:Y:S01]  /*2910*/  IMAD.IADD R3, R3, 0x1, R105 ;  /* 0x0000000103037824 */ /* 0x000fe200078e0269 */
[----:B--2---:R-:W-:-:S04]  /*2920*/  LEA R8, P1, R2, R108, 0x1 ;  /* 0x0000006c02087211 */ /* 0x004fc800078208ff */
[----:B------:R-:W-:-:S05]  /*2930*/  LEA.HI.X R9, R2, R109, R3, 0x1, P1 ;  /* 0x0000006d02097211 */ /* 0x000fca00008f0c03 */
[----:B------:R-:W2:Y:S01]  /*2940*/  @P2 LDG.E.LTC128B.U16 R15, desc[UR54][R8.64] ;  /* 0x00000036080f2981 */ /* 0x000ea2000c1e1520 */
[----:B------:R-:W-:Y:S01]  /*2950*/  IMAD.WIDE.U32 R2, R20, R106, R10 ;  /* 0x0000006a14027225 */ /* 0x000fe200078e000a */
[----:B------:R-:W-:Y:S02]  /*2960*/  BSSY B1, `(.L_x_37) ;  /* 0x0000015000017945 */ /* 0x000fe40003800000 */
[----:B------:R-:W-:-:S04]  /*2970*/  IADD3 R12, P1, R92, R2, RZ ;  /* 0x000000025c0c7210 */ /* 0x000fc80007f3e0ff */
[----:B------:R-:W-:Y:S02]  /*2980*/  IADD3.X R13, R93, R105, R3, P1, !PT ;  /* 0x000000695d0d7210 */ /* 0x000fe40000ffe403 */
[----:B------:R-:W-:Y:S01]  /*2990*/  LEA R6, P1, R102, UR4, 0x1 ;  /* 0x0000000466067c11 */ /* 0x000fe2000f8208ff */
[----:B------:R-:W-:-:S03]  /*29a0*/  IMAD.WIDE.U32 R12, R19, R104, R12 ;  /* 0x00000068130c7225 */ /* 0x000fc600078e000c */
[----:B------:R-:W-:Y:S02]  /*29b0*/  LEA.HI.X R7, R102, UR5, R7, 0x1, P1 ;  /* 0x0000000566077c11 */ /* 0x000fe400088f0c07 */
[----:B------:R-:W-:-:S04]  /*29c0*/  ISETP.GT.AND P1, PT, R14, 0x1, PT ;  /* 0x000000010e00780c */ /* 0x000fc80003f24270 */
[----:B------:R-:W-:Y:S01]  /*29d0*/  ISETP.GT.AND P3, PT, R0, RZ, P1 ;  /* 0x000000ff0000720c */ /* 0x000fe20000f64270 */
[----:B--2---:R-:W-:-:S05]  /*29e0*/  HADD2.F32 R2, -RZ, R15.H0_H0 ;  /* 0x2000000fff027230 */ /* 0x004fca0000004100 */
[----:B------:R-:W-:Y:S01]  /*29f0*/  FMUL R3, R2, R89 ;  /* 0x0000005902037220 */ /* 0x000fe20000400000 */
[----:B------:R-:W-:-:S03]  /*2a00*/  LEA R2, P4, R12, R108, 0x1 ;  /* 0x0000006c0c027211 */ /* 0x000fc600078808ff */
[----:B------:R-:W-:-:S05]  /*2a10*/  FFMA R3, R24, R88, R3 ;  /* 0x0000005818037223 */ /* 0x000fca0000000003 */
[----:B------:R-:W-:Y:S01]  /*2a20*/  F2FP.F16.F32.PACK_AB R8, RZ, R3 ;  /* 0x00000003ff08723e */ /* 0x000fe200000000ff */
[----:B------:R-:W-:-:S03]  /*2a30*/  IMAD.IADD R3, R103, 0x1, R13 ;  /* 0x0000000167037824 */ /* 0x000fc600078e020d */
[----:B------:R-:W-:Y:S01]  /*2a40*/  PRMT R9, R8, 0x7610, R9 ;  /* 0x0000761008097816 */ /* 0x000fe20000000009 */
[----:B------:R-:W-:Y:S01]  /*2a50*/  IMAD.SHL.U32 R8, R106, 0x8, RZ ;  /* 0x000000086a087824 */ /* 0x000fe200078e00ff */
[----:B------:R-:W-:-:S03]  /*2a60*/  LEA.HI.X R3, R12, R109, R3, 0x1, P4 ;  /* 0x0000006d0c037211 */ /* 0x000fc600020f0c03 */
[----:B------:R0:W-:Y:S02]  /*2a70*/  @P2 STG.E.U16 desc[UR54][R6.64], R9 ;  /* 0x0000000906002986 */ /* 0x0001e4000c101536 */
[----:B0-----:R-:W-:Y:S01]  /*2a80*/  SHF.L.U64.HI R9, R106, 0x3, R107 ;  /* 0x000000036a097819 */ /* 0x001fe2000001026b */
[----:B------:R-:W-:Y:S06]  /*2a90*/  @!P3 BRA `(.L_x_38) ;  /* 0x000000000004b947 */ /* 0x000fec0003800000 */
[----:B------:R0:W5:Y:S02]  /*2aa0*/  LDG.E.LTC128B.U16 R15, desc[UR54][R2.64+0x2] ;  /* 0x00000236020f7981 */ /* 0x000164000c1e1520 */
.L_x_38:
[----:B------:R-:W-:Y:S05]  /*2ab0*/  BSYNC B1 ;  /* 0x0000000000017941 */ /* 0x000fea0003800000 */
.L_x_37:
[----:B------:R-:W-:Y:S01]  /*2ac0*/  IMAD.WIDE.U32 R8, R20, R106, R8 ;  /* 0x0000006a14087225 */ /* 0x000fe200078e0008 */
[----:B------:R-:W-:-:S03]  /*2ad0*/  ISETP.GT.AND P0, PT, R0, 0x8, P0 ;  /* 0x000000080000780c */ /* 0x000fc60000704270 */
[----:B-----5:R-:W-:Y:S01]  /*2ae0*/  HADD2.F32 R12, -RZ, R15.H0_H0 ;  /* 0x2000000fff0c7230 */ /* 0x020fe20000004100 */
[----:B------:R-:W-:Y:S01]  /*2af0*/  IADD3 R4, P2, R4, R8, RZ ;  /* 0x0000000804047210 */ /* 0x000fe20007f5e0ff */
[----:B------:R-:W-:-:S03]  /*2b00*/  IMAD.IADD R105, R105, 0x1, R9 ;  /* 0x0000000169697824 */ /* 0x000fc600078e0209 */
[----:B------:R-:W-:Y:S01]  /*2b10*/  FMUL R12, R12, R89 ;  /* 0x000000590c0c7220 */ /* 0x000fe20000400000 */
[----:B------:R-:W-:-:S03]  /*2b20*/  IMAD.X R5, R105, 0x1, R5, P2 ;  /* 0x0000000169057824 */ /* 0x000fc600010e0605 */
[----:B------:R-:W-:Y:S01]  /*2b30*/  FFMA R25, R25, R88, R12 ;  /* 0x0000005819197223 */ /* 0x000fe2000000000c */
[----:B------:R-:W-:-:S04]  /*2b40*/  LEA R12, P2, R4, R108, 0x1 ;  /* 0x0000006c040c7211 */ /* 0x000fc800078408ff */
[----:B------:R-:W-:Y:S01]  /*2b50*/  LEA.HI.X R13, R4, R109, R5, 0x1, P2 ;  /* 0x0000006d040d7211 */ /* 0x000fe200010f0c05 */
[----:B------:R-:W-:Y:S01]  /*2b60*/  @P3 IMAD.MOV.U32 R4, RZ, RZ, R6 ;  /* 0x000000ffff043224 */ /* 0x000fe200078e0006 */
[----:B------:R-:W-:Y:S01]  /*2b70*/  F2FP.F16.F32.PACK_AB R25, RZ, R25 ;  /* 0x00000019ff19723e */ /* 0x000fe200000000ff */
[----:B------:R-:W-:-:S05]  /*2b80*/  @P3 IMAD.MOV.U32 R5, RZ, RZ, R7 ;  /* 0x000000ffff053224 */ /* 0x000fca00078e0007 */
[----:B------:R1:W-:Y:S04]  /*2b90*/  @P3 STG.E.U16 desc[UR54][R4.64+0x2], R25 ;  /* 0x0000021904003986 */ /* 0x0003e8000c101536 */
[----:B------:R-:W2:Y:S01]  /*2ba0*/  @P0 LDG.E.LTC128B.U16 R15, desc[UR54][R12.64] ;  /* 0x000000360c0f0981 */ /* 0x000ea2000c1e1520 */
[----:B------:R-:W-:Y:S01]  /*2bb0*/  IADD3 R10, P2, P3, R92, R8, R10 ;  /* 0x000000085c0a7210 */ /* 0x000fe20007b5e00a */
[----:B------:R-:W-:Y:S01]  /*2bc0*/  BSSY B1, `(.L_x_39) ;  /* 0x0000011000017945 */ /* 0x000fe20003800000 */
[----:B------:R-:W-:Y:S02]  /*2bd0*/  ISETP.GT.AND P1, PT, R0, 0x8, P1 ;  /* 0x000000080000780c */ /* 0x000fe40000f24270 */
[----:B------:R-:W-:-:S03]  /*2be0*/  IADD3.X R11, R93, R105, R11, P2, P3 ;  /* 0x000000695d0b7210 */ /* 0x000fc600017e640b */
[----:B------:R-:W-:Y:S01]  /*2bf0*/  IMAD.WIDE.U32 R10, R19, R104, R10 ;  /* 0x00000068130a7225 */ /* 0x000fe200078e000a */
[----:B------:R-:W-:-:S03]  /*2c00*/  SHF.L.U64.HI R19, R95, 0x1, R94 ;  /* 0x000000015f137819 */ /* 0x000fc6000001025e */
[----:B------:R-:W-:Y:S01]  /*2c10*/  IMAD.IADD R11, R103, 0x1, R11 ;  /* 0x00000001670b7824 */ /* 0x000fe200078e020b */
[----:B-1----:R-:W-:-:S04]  /*2c20*/  LEA R4, P3, R10, R108, 0x1 ;  /* 0x0000006c0a047211 */ /* 0x002fc800078608ff */
[----:B------:R-:W-:Y:S01]  /*2c30*/  LEA.HI.X R5, R10, R109, R11, 0x1, P3 ;  /* 0x0000006d0a057211 */ /* 0x000fe200018f0c0b */
[----:B--2---:R-:W-:-:S05]  /*2c40*/  HADD2.F32 R8, -RZ, R15.H0_H0 ;  /* 0x2000000fff087230 */ /* 0x004fca0000004100 */
[----:B------:R-:W-:Y:S01]  /*2c50*/  FMUL R9, R8, R89 ;  /* 0x0000005908097220 */ /* 0x000fe20000400000 */
[----:B------:R-:W-:-:S03]  /*2c60*/  LEA R8, P2, R95, R6, 0x1 ;  /* 0x000000065f087211 */ /* 0x000fc600078408ff */
[----:B------:R-:W-:-:S05]  /*2c70*/  FFMA R9, R26, R88, R9 ;  /* 0x000000581a097223 */ /* 0x000fca0000000009 */
[----:B------:R-:W-:Y:S01]  /*2c80*/  F2FP.F16.F32.PACK_AB R12, RZ, R9 ;  /* 0x00000009ff0c723e */ /* 0x000fe200000000ff */
[----:B------:R-:W-:-:S05]  /*2c90*/  IMAD.X R9, R19, 0x1, R7, P2 ;  /* 0x0000000113097824 */ /* 0x000fca00010e0607 */
[----:B------:R1:W-:Y:S01]  /*2ca0*/  @P0 STG.E.U16 desc[UR54][R8.64], R12 ;  /* 0x0000000c08000986 */ /* 0x0003e2000c101536 */
[----:B------:R-:W-:Y:S05]  /*2cb0*/  @!P1 BRA `(.L_x_40) ;  /* 0x0000000000049947 */ /* 0x000fea0003800000 */
[----:B------:R2:W5:Y:S02]  /*2cc0*/  LDG.E.LTC128B.U16 R15, desc[UR54][R4.64+0x2] ;  /* 0x00000236040f7981 */ /* 0x000564000c1e1520 */
.L_x_40:
[----:B------:R-:W-:Y:S05]  /*2cd0*/  BSYNC B1 ;  /* 0x0000000000017941 */ /* 0x000fea0003800000 */
.L_x_39:
[----:B-----5:R-:W-:Y:S01]  /*2ce0*/  HADD2.F32 R10, -RZ, R15.H0_H0 ;  /* 0x2000000fff0a7230 */ /* 0x020fe20000004100 */
[----:B------:R-:W-:Y:S01]  /*2cf0*/  ISETP.GT.AND P0, PT, R14, 0x8, PT ;  /* 0x000000080e00780c */ /* 0x000fe20003f04270 */
[----:B------:R-:W-:Y:S03]  /*2d00*/  BSSY B1, `(.L_x_41) ;  /* 0x0000008000017945 */ /* 0x000fe60003800000 */
[----:B------:R-:W-:Y:S01]  /*2d10*/  FMUL R10, R10, R89 ;  /* 0x000000590a0a7220 */ /* 0x000fe20000400000 */
[----:B------:R-:W-:-:S03]  /*2d20*/  ISETP.GT.AND P2, PT, R0, RZ, P0 ;  /* 0x000000ff0000720c */ /* 0x000fc60000744270 */
[----:B------:R-:W-:-:S05]  /*2d30*/  FFMA R10, R27, R88, R10 ;  /* 0x000000581b0a7223 */ /* 0x000fca000000000a */
[----:B------:R-:W-:-:S05]  /*2d40*/  F2FP.F16.F32.PACK_AB R10, RZ, R10 ;  /* 0x0000000aff0a723e */ /* 0x000fca00000000ff */
[----:B------:R3:W-:Y:S01]  /*2d50*/  @P1 STG.E.U16 desc[UR54][R8.64+0x2], R10 ;  /* 0x0000020a08001986 */ /* 0x0007e2000c101536 */
[----:B------:R-:W-:Y:S05]  /*2d60*/  @!P2 BRA `(.L_x_42) ;  /* 0x000000000004a947 */ /* 0x000fea0003800000 */
[----:B------:R4:W5:Y:S02]  /*2d70*/  LDG.E.LTC128B.U16 R15, desc[UR54][R2.64+0x10] ;  /* 0x00001036020f7981 */ /* 0x000964000c1e1520 */
.L_x_42:
[----:B------:R-:W-:Y:S05]  /*2d80*/  BSYNC B1 ;  /* 0x0000000000017941 */ /* 0x000fea0003800000 */
.L_x_41:
[----:B---3-5:R-:W-:Y:S01]  /*2d90*/  HADD2.F32 R10, -RZ, R15.H0_H0 ;  /* 0x2000000fff0a7230 */ /* 0x028fe20000004100 */
        /* <DEDUP_REMOVED lines=9> */
.L_x_44:
[----:B------:R-:W-:Y:S05]  /*2e30*/  BSYNC B1 ;  /* 0x0000000000017941 */ /* 0x000fea0003800000 */
.L_x_43:
[----:B-----5:R-:W-:Y:S01]  /*2e40*/  HADD2.F32 R10, -RZ, R15.H0_H0 ;  /* 0x2000000fff0a7230 */ /* 0x020fe20000004100 */
[----:B------:R-:W-:Y:S01]  /*2e50*/  ISETP.GT.AND P0, PT, R0, 0x8, P0 ;  /* 0x000000080000780c */ /* 0x000fe20000704270 */
[----:B------:R-:W-:Y:S03]  /*2e60*/  BSSY B1, `(.L_x_45) ;  /* 0x0000007000017945 */ /* 0x000fe60003800000 */
[----:B------:R-:W-:-:S04]  /*2e70*/  FMUL R10, R10, R89 ;  /* 0x000000590a0a7220 */ /* 0x000fc80000400000 */
[----:B------:R-:W-:-:S05]  /*2e80*/  FFMA R10, R29, R88, R10 ;  /* 0x000000581d0a7223 */ /* 0x000fca000000000a */
[----:B------:R-:W-:-:S05]  /*2e90*/  F2FP.F16.F32.PACK_AB R10, RZ, R10 ;  /* 0x0000000aff0a723e */ /* 0x000fca00000000ff */
[----:B------:R0:W-:Y:S01]  /*2ea0*/  @P3 STG.E.U16 desc[UR54][R6.64+0x12], R10 ;  /* 0x0000120a06003986 */ /* 0x0001e2000c101536 */
[----:B------:R-:W-:Y:S05]  /*2eb0*/  @!P0 BRA `(.L_x_46) ;  /* 0x0000000000048947 */ /* 0x000fea0003800000 */
[----:B------:R0:W5:Y:S02]  /*2ec0*/  LDG.E.LTC128B.U16 R15, desc[UR54][R4.64+0x10] ;  /* 0x00001036040f7981 */ /* 0x000164000c1e1520 */
.L_x_46:
[----:B------:R-:W-:Y:S05]  /*2ed0*/  BSYNC B1 ;  /* 0x0000000000017941 */ /* 0x000fea0003800000 */
.L_x_45:
[----:B0----5:R-:W-:Y:S01]  /*2ee0*/  HADD2.F32 R10, -RZ, R15.H0_H0 ;  /* 0x2000000fff0a7230 */ /* 0x021fe20000004100 */
[----:B------:R-:W-:Y:S01]  /*2ef0*/  ISETP.GT.AND P1, PT, R0, 0x8, P1 ;  /* 0x000000080000780c */ /* 0x000fe20000f24270 */
[----:B------:R-:W-:Y:S03]  /*2f00*/  BSSY B1, `(.L_x_47) ;  /* 0x0000007000017945 */ /* 0x000fe60003800000 */
[----:B---3--:R-:W-:-:S04]  /*2f10*/  FMUL R11, R10, R89 ;  /* 0x000000590a0b7220 */ /* 0x008fc80000400000 */
[----:B------:R-:W-:-:S05]  /*2f20*/  FFMA R11, R30, R88, R11 ;  /* 0x000000581e0b7223 */ /* 0x000fca000000000b */
[----:B------:R-:W-:-:S05]  /*2f30*/  F2FP.F16.F32.PACK_AB R11, RZ, R11 ;  /* 0x0000000bff0b723e */ /* 0x000fca00000000ff */
[----:B------:R0:W-:Y:S01]  /*2f40*/  @P0 STG.E.U16 desc[UR54][R8.64+0x10], R11 ;  /* 0x0000100b08000986 */ /* 0x0001e2000c101536 */
[----:B------:R-:W-:Y:S05]  /*2f50*/  @!P1 BRA `(.L_x_48) ;  /* 0x0000000000049947 */ /* 0x000fea0003800000 */
[----:B------:R3:W5:Y:S02]  /*2f60*/  LDG.E.LTC128B.U16 R15, desc[UR54][R4.64+0x12] ;  /* 0x00001236040f7981 */ /* 0x000764000c1e1520 */
.L_x_48:
[----:B------:R-:W-:Y:S05]  /*2f70*/  BSYNC B1 ;  /* 0x0000000000017941 */ /* 0x000fea0003800000 */
.L_x_47:
        /* <DEDUP_REMOVED lines=10> */
.L_x_50:
[----:B------:R-:W-:Y:S05]  /*3020*/  BSYNC B1 ;  /* 0x0000000000017941 */ /* 0x000fea0003800000 */
.L_x_49:
[----:B0----5:R-:W-:Y:S01]  /*3030*/  HADD2.F32 R10, -RZ, R15.H0_H0 ;  /* 0x2000000fff0a7230 */ /* 0x021fe20000004100 */
        /* <DEDUP_REMOVED lines=9> */
.L_x_52:
[----:B------:R-:W-:Y:S05]  /*30d0*/  BSYNC B1 ;  /* 0x0000000000017941 */ /* 0x000fea0003800000 */
.L_x_51:
        /* <DEDUP_REMOVED lines=9> */
.L_x_54:
[----:B------:R-:W-:Y:S05]  /*3170*/  BSYNC B1 ;  /* 0x0000000000017941 */ /* 0x000fea0003800000 */
.L_x_53:
[----:B0----5:R-:W-:Y:S01]  /*3180*/  HADD2.F32 R10, -RZ, R15.H0_H0 ;  /* 0x2000000fff0a7230 */ /* 0x021fe20000004100 */
        /* <DEDUP_REMOVED lines=8> */
.L_x_56:
[----:B------:R-:W-:Y:S05]  /*3210*/  BSYNC B1 ;  /* 0x0000000000017941 */ /* 0x000fea0003800000 */
.L_x_55:
        /* <DEDUP_REMOVED lines=10> */
.L_x_58:
[----:B------:R-:W-:Y:S05]  /*32c0*/  BSYNC B1 ;  /* 0x0000000000017941 */ /* 0x000fea0003800000 */
.L_x_57:
        /* <DEDUP_REMOVED lines=10> */
.L_x_60:
[----:B------:R-:W-:Y:S05]  /*3370*/  BSYNC B1 ;  /* 0x0000000000017941 */ /* 0x000fea0003800000 */
.L_x_59:
        /* <DEDUP_REMOVED lines=9> */
.L_x_62:
[----:B------:R-:W-:Y:S05]  /*3410*/  BSYNC B1 ;  /* 0x0000000000017941 */ /* 0x000fea0003800000 */
.L_x_61:
        /* <DEDUP_REMOVED lines=9> */
.L_x_64:
[----:B------:R-:W-:Y:S05]  /*34b0*/  BSYNC B1 ;  /* 0x0000000000017941 */ /* 0x000fea0003800000 */
.L_x_63:
        /* <DEDUP_REMOVED lines=10> */
.L_x_66:
[----:B------:R-:W-:Y:S05]  /*3560*/  BSYNC B1 ;  /* 0x0000000000017941 */ /* 0x000fea0003800000 */
.L_x_65:
        /* <DEDUP_REMOVED lines=10> */
.L_x_68:
[----:B------:R-:W-:Y:S05]  /*3610*/  BSYNC B1 ;  /* 0x0000000000017941 */ /* 0x000fea0003800000 */
.L_x_67:
        /* <DEDUP_REMOVED lines=9> */
.L_x_70:
[----:B------:R-:W-:Y:S05]  /*36b0*/  BSYNC B1 ;  /* 0x0000000000017941 */ /* 0x000fea0003800000 */
.L_x_69:
        /* <DEDUP_REMOVED lines=9> */
.L_x_72:
[----:B------:R-:W-:Y:S05]  /*3750*/  BSYNC B1 ;  /* 0x0000000000017941 */ /* 0x000fea0003800000 */
.L_x_71:
        /* <DEDUP_REMOVED lines=10> */
.L_x_74:
[----:B------:R-:W-:Y:S05]  /*3800*/  BSYNC B1 ;  /* 0x0000000000017941 */ /* 0x000fea0003800000 */
.L_x_73:
        /* <DEDUP_REMOVED lines=10> */
.L_x_76:
[----:B------:R-:W-:Y:S05]  /*38b0*/  BSYNC B1 ;  /* 0x0000000000017941 */ /* 0x000fea0003800000 */
.L_x_75:
        /* <DEDUP_REMOVED lines=9> */
.L_x_78:
[----:B------:R-:W-:Y:S05]  /*3950*/  BSYNC B1 ;  /* 0x0000000000017941 */ /* 0x000fea0003800000 */
.L_x_77:
        /* <DEDUP_REMOVED lines=9> */
.L_x_80:
[----:B------:R-:W-:Y:S05]  /*39f0*/  BSYNC B1 ;  /* 0x0000000000017941 */ /* 0x000fea0003800000 */
.L_x_79:
        /* <DEDUP_REMOVED lines=10> */
.L_x_82:
[----:B------:R-:W-:Y:S05]  /*3aa0*/  BSYNC B1 ;  /* 0x0000000000017941 */ /* 0x000fea0003800000 */
.L_x_81:
        /* <DEDUP_REMOVED lines=10> */
.L_x_84:
[----:B------:R-:W-:Y:S05]  /*3b50*/  BSYNC B1 ;  /* 0x0000000000017941 */ /* 0x000fea0003800000 */
.L_x_83:
        /* <DEDUP_REMOVED lines=9> */
.L_x_86:
[----:B------:R-:W-:Y:S05]  /*3bf0*/  BSYNC B1 ;  /* 0x0000000000017941 */ /* 0x000fea0003800000 */
.L_x_85:
        /* <DEDUP_REMOVED lines=9> */
.L_x_88:
[----:B------:R-:W-:Y:S05]  /*3c90*/  BSYNC B1 ;  /* 0x0000000000017941 */ /* 0x000fea0003800000 */
.L_x_87:
        /* <DEDUP_REMOVED lines=10> */
.L_x_90:
[----:B------:R-:W-:Y:S05]  /*3d40*/  BSYNC B1 ;  /* 0x0000000000017941 */ /* 0x000fea0003800000 */
.L_x_89:
        /* <DEDUP_REMOVED lines=10> */
.L_x_92:
[----:B------:R-:W-:Y:S05]  /*3df0*/  BSYNC B1 ;  /* 0x0000000000017941 */ /* 0x000fea0003800000 */
.L_x_91:
        /* <DEDUP_REMOVED lines=9> */
.L_x_94:
[----:B------:R-:W-:Y:S05]  /*3e90*/  BSYNC B1 ;  /* 0x0000000000017941 */ /* 0x000fea0003800000 */
.L_x_93:
        /* <DEDUP_REMOVED lines=9> */
.L_x_96:
[----:B------:R-:W-:Y:S05]  /*3f30*/  BSYNC B1 ;  /* 0x0000000000017941 */ /* 0x000fea0003800000 */
.L_x_95:
        /* <DEDUP_REMOVED lines=10> */
.L_x_98:
[----:B------:R-:W-:Y:S05]  /*3fe0*/  BSYNC B1 ;  /* 0x0000000000017941 */ /* 0x000fea0003800000 */
.L_x_97:
        /* <DEDUP_REMOVED lines=10> */
.L_x_100:
[----:B------:R-:W-:Y:S05]  /*4090*/  BSYNC B1 ;  /* 0x0000000000017941 */ /* 0x000fea0003800000 */
.L_x_99:
        /* <DEDUP_REMOVED lines=9> */
.L_x_102:
[----:B------:R-:W-:Y:S05]  /*4130*/  BSYNC B1 ;  /* 0x0000000000017941 */ /* 0x000fea0003800000 */
.L_x_101:
        /* <DEDUP_REMOVED lines=9> */
.L_x_104:
[----:B------:R-:W-:Y:S05]  /*41d0*/  BSYNC B1 ;  /* 0x0000000000017941 */ /* 0x000fea0003800000 */
.L_x_103:
        /* <DEDUP_REMOVED lines=10> */
.L_x_106:
[----:B------:R-:W-:Y:S05]  /*4280*/  BSYNC B1 ;  /* 0x0000000000017941 */ /* 0x000fea0003800000 */
.L_x_105:
        /* <DEDUP_REMOVED lines=10> */
.L_x_108:
[----:B------:R-:W-:Y:S05]  /*4330*/  BSYNC B1 ;  /* 0x0000000000017941 */ /* 0x000fea0003800000 */
.L_x_107:
        /* <DEDUP_REMOVED lines=9> */
.L_x_110:
[----:B------:R-:W-:Y:S05]  /*43d0*/  BSYNC B1 ;  /* 0x0000000000017941 */ /* 0x000fea0003800000 */
.L_x_109:
        /* <DEDUP_REMOVED lines=9> */
.L_x_112:
[----:B------:R-:W-:Y:S05]  /*4470*/  BSYNC B1 ;  /* 0x0000000000017941 */ /* 0x000fea0003800000 */
.L_x_111:
        /* <DEDUP_REMOVED lines=10> */
.L_x_114:
[----:B------:R-:W-:Y:S05]  /*4520*/  BSYNC B1 ;  /* 0x0000000000017941 */ /* 0x000fea0003800000 */
.L_x_113:
        /* <DEDUP_REMOVED lines=10> */
.L_x_116:
[----:B------:R-:W-:Y:S05]  /*45d0*/  BSYNC B1 ;  /* 0x0000000000017941 */ /* 0x000fea0003800000 */
.L_x_115:
        /* <DEDUP_REMOVED lines=9> */
.L_x_118:
[----:B------:R-:W-:Y:S05]  /*4670*/  BSYNC B1 ;  /* 0x0000000000017941 */ /* 0x000fea0003800000 */
.L_x_117:
        /* <DEDUP_REMOVED lines=9> */
.L_x_120:
[----:B------:R-:W-:Y:S05]  /*4710*/  BSYNC B1 ;  /* 0x0000000000017941 */ /* 0x000fea0003800000 */
.L_x_119:
        /* <DEDUP_REMOVED lines=10> */
.L_x_122:
[----:B------:R-:W-:Y:S05]  /*47c0*/  BSYNC B1 ;  /* 0x0000000000017941 */ /* 0x000fea0003800000 */
.L_x_121:
        /* <DEDUP_REMOVED lines=10> */
.L_x_124:
[----:B------:R-:W-:Y:S05]  /*4870*/  BSYNC B1 ;  /* 0x0000000000017941 */ /* 0x000fea0003800000 */
.L_x_123:
        /* <DEDUP_REMOVED lines=9> */
.L_x_126:
[----:B------:R-:W-:Y:S05]  /*4910*/  BSYNC B1 ;  /* 0x0000000000017941 */ /* 0x000fea0003800000 */
.L_x_125:
        /* <DEDUP_REMOVED lines=9> */
.L_x_128:
[----:B------:R-:W-:Y:S05]  /*49b0*/  BSYNC B1 ;  /* 0x0000000000017941 */ /* 0x000fea0003800000 */
.L_x_127:
        /* <DEDUP_REMOVED lines=10> */
.L_x_130:
[----:B------:R-:W-:Y:S05]  /*4a60*/  BSYNC B1 ;  /* 0x0000000000017941 */ /* 0x000fea0003800000 */
.L_x_129:
        /* <DEDUP_REMOVED lines=10> */
.L_x_132:
[----:B------:R-:W-:Y:S05]  /*4b10*/  BSYNC B1 ;  /* 0x0000000000017941 */ /* 0x000fea0003800000 */
.L_x_131:
        /* <DEDUP_REMOVED lines=9> */
.L_x_134:
[----:B------:R-:W-:Y:S05]  /*4bb0*/  BSYNC B1 ;  /* 0x0000000000017941 */ /* 0x000fea0003800000 */
.L_x_133:
        /* <DEDUP_REMOVED lines=9> */
.L_x_136:
[----:B------:R-:W-:Y:S05]  /*4c50*/  BSYNC B1 ;  /* 0x0000000000017941 */ /* 0x000fea0003800000 */
.L_x_135:
        /* <DEDUP_REMOVED lines=10> */
.L_x_138:
[----:B------:R-:W-:Y:S05]  /*4d00*/  BSYNC B1 ;  /* 0x0000000000017941 */ /* 0x000fea0003800000 */
.L_x_137:
        /* <DEDUP_REMOVED lines=10> */
.L_x_140:
[----:B------:R-:W-:Y:S05]  /*4db0*/  BSYNC B1 ;  /* 0x0000000000017941 */ /* 0x000fea0003800000 */
.L_x_139:
        /* <DEDUP_REMOVED lines=9> */
.L_x_142:
[----:B------:R-:W-:Y:S05]  /*4e50*/  BSYNC B1 ;  /* 0x0000000000017941 */ /* 0x000fea0003800000 */
.L_x_141:
        /* <DEDUP_REMOVED lines=9> */
.L_x_144:
[----:B------:R-:W-:Y:S05]  /*4ef0*/  BSYNC B1 ;  /* 0x0000000000017941 */ /* 0x000fea0003800000 */
.L_x_143:
        /* <DEDUP_REMOVED lines=10> */
.L_x_146:
[----:B------:R-:W-:Y:S05]  /*4fa0*/  BSYNC B1 ;  /* 0x0000000000017941 */ /* 0x000fea0003800000 */
.L_x_145:
        /* <DEDUP_REMOVED lines=10> */
.L_x_148:
[----:B------:R-:W-:Y:S05]  /*5050*/  BSYNC B1 ;  /* 0x0000000000017941 */ /* 0x000fea0003800000 */
.L_x_147:
        /* <DEDUP_REMOVED lines=9> */
.L_x_150:
[----:B------:R-:W-:Y:S05]  /*50f0*/  BSYNC B1 ;  /* 0x0000000000017941 */ /* 0x000fea0003800000 */
.L_x_149:
        /* <DEDUP_REMOVED lines=9> */
.L_x_152:
[----:B------:R-:W-:Y:S05]  /*5190*/  BSYNC B1 ;  /* 0x0000000000017941 */ /* 0x000fea0003800000 */
.L_x_151:
        /* <DEDUP_REMOVED lines=10> */
.L_x_154:
[----:B------:R-:W-:Y:S05]  /*5240*/  BSYNC B1 ;  /* 0x0000000000017941 */ /* 0x000fea0003800000 */
.L_x_153:
        /* <DEDUP_REMOVED lines=10> */
.L_x_156:
[----:B------:R-:W-:Y:S05]  /*52f0*/  BSYNC B1 ;  /* 0x0000000000017941 */ /* 0x000fea0003800000 */
.L_x_155:
[----:B0---45:R-:W-:Y:S01]  /*5300*/  HADD2.F32 R2, -RZ, R15.H0_H0 ;  /* 0x2000000fff027230 */ /* 0x031fe20000004100 */
        /* <DEDUP_REMOVED lines=8> */
.L_x_158:
[----:B------:R-:W-:Y:S05]  /*5390*/  BSYNC B1 ;  /* 0x0000000000017941 */ /* 0x000fea0003800000 */
.L_x_157:
[----:B0----5:R-:W-:Y:S01]  /*53a0*/  HADD2.F32 R2, -RZ, R15.H0_H0 ;  /* 0x2000000fff027230 */ /* 0x021fe20000004100 */
[----:B------:R-:W-:Y:S01]  /*53b0*/  ISETP.GT.AND P1, PT, R0, 0x8, P1 ;  /* 0x000000080000780c */ /* 0x000fe20000f24270 */
[----:B------:R-:W-:Y:S03]  /*53c0*/  BSSY B1, `(.L_x_159) ;  /* 0x000000a000017945 */ /* 0x000fe60003800000 */
[----:B------:R-:W-:Y:S01]  /*53d0*/  FMUL R3, R2, R89 ;  /* 0x0000005902037220 */ /* 0x000fe20000400000 */
[----:B------:R-:W-:-:S03]  /*53e0*/  @P0 IMAD.MOV.U32 R2, RZ, RZ, R8 ;  /* 0x000000ffff020224 */ /* 0x000fc600078e0008 */
[----:B------:R-:W-:-:S05]  /*53f0*/  FFMA R3, R86, R88, R3 ;  /* 0x0000005856037223 */ /* 0x000fca0000000003 */
[----:B------:R-:W-:-:S04]  /*5400*/  F2FP.F16.F32.PACK_AB R3, RZ, R3 ;  /* 0x00000003ff03723e */ /* 0x000fc800000000ff */
[----:B------:R-:W-:Y:S01]  /*5410*/  PRMT R6, R3, 0x7610, R6 ;  /* 0x0000761003067816 */ /* 0x000fe20000000006 */
[----:B------:R-:W-:-:S05]  /*5420*/  @P0 IMAD.MOV.U32 R3, RZ, RZ, R9 ;  /* 0x000000ffff030224 */ /* 0x000fca00078e0009 */
[----:B------:R0:W-:Y:S01]  /*5430*/  @P0 STG.E.U16 desc[UR54][R2.64+0xf0], R6 ;  /* 0x0000f00602000986 */ /* 0x0001e2000c101536 */
[----:B------:R-:W-:Y:S05]  /*5440*/  @!P1 BRA `(.L_x_160) ;  /* 0x0000000000049947 */ /* 0x000fea0003800000 */
[----:B------:R0:W5:Y:S02]  /*5450*/  LDG.E.LTC128B.U16 R15, desc[UR54][R4.64+0xf2] ;  /* 0x0000f236040f7981 */ /* 0x000164000c1e1520 */
.L_x_160:
[----:B------:R-:W-:Y:S05]  /*5460*/  BSYNC B1 ;  /* 0x0000000000017941 */ /* 0x000fea0003800000 */
.L_x_159:
[----:B------:R-:W-:Y:S05]  /*5470*/  @!P1 BRA `(.L_x_161) ;  /* 0x0000001000b09947 */ /* 0x000fea0003800000 */
[----:B-----5:R-:W-:-:S05]  /*5480*/  HADD2.F32 R0, -RZ, R15.H0_H0 ;  /* 0x2000000fff007230 */ /* 0x020fca0000004100 */
[----:B------:R-:W-:-:S04]  /*5490*/  FMUL R0, R0, R89 ;  /* 0x0000005900007220 */ /* 0x000fc80000400000 */
[----:B------:R-:W-:-:S05]  /*54a0*/  FFMA R0, R87, R88, R0 ;  /* 0x0000005857007223 */ /* 0x000fca0000000000 */
[----:B------:R-:W-:-:S05]  /*54b0*/  F2FP.F16.F32.PACK_AB R0, RZ, R0 ;  /* 0x00000000ff00723e */ /* 0x000fca00000000ff */
[----:B------:R0:W-:Y:S01]  /*54c0*/  STG.E.U16 desc[UR54][R8.64+0xf2], R0 ;  /* 0x0000f20008007986 */ /* 0x0001e2000c101536 */
[----:B------:R-:W-:Y:S05]  /*54d0*/  BRA `(.L_x_161) ;  /* 0x0000001000987947 */ /* 0x000fea0003800000 */
.L_x_36:
[----:B------:R-:W-:Y:S01]  /*54e0*/  ISETP.GT.AND P3, PT, R14, 0x1, PT ;  /* 0x000000010e00780c */ /* 0x000fe20003f64270 */
[----:B------:R-:W-:Y:S01]  /*54f0*/  ULDC.64 UR4, c[0x0][0x5c0] ;  /* 0x0001700000047ab9 */ /* 0x000fe20000000a00 */
[-C--:B------:R-:W-:Y:S01]  /*5500*/  FMUL R24, R24, R88.reuse ;  /* 0x0000005818187220 */ /* 0x080fe20000400000 */
[-C--:B------:R-:W-:Y:S01]  /*5510*/  FMUL R25, R25, R88.reuse ;  /* 0x0000005819197220 */ /* 0x080fe20000400000 */
[----:B------:R-:W-:Y:S01]  /*5520*/  ISETP.GT.AND P1, PT, R0, RZ, P3 ;  /* 0x000000ff0000720c */ /* 0x000fe20001f24270 */
[-C--:B------:R-:W-:Y:S01]  /*5530*/  FMUL R26, R26, R88.reuse ;  /* 0x000000581a1a7220 */ /* 0x080fe20000400000 */
[----:B------:R-:W-:Y:S01]  /*5540*/  LEA R2, P4, R102, UR4, 0x1 ;  /* 0x0000000466027c11 */ /* 0x000fe2000f8808ff */
[----:B------:R-:W-:Y:S01]  /*5550*/  FMUL R27, R27, R88 ;  /* 0x000000581b1b7220 */ /* 0x000fe20000400000 */
[----:B------:R-:W-:Y:S01]  /*5560*/  F2FP.F16.F32.PACK_AB R24, RZ, R24 ;  /* 0x00000018ff18723e */ /* 0x000fe200000000ff */
[-C--:B------:R-:W-:Y:S01]  /*5570*/  FMUL R28, R28, R88.reuse ;  /* 0x000000581c1c7220 */ /* 0x080fe20000400000 */
[----:B------:R-:W-:Y:S01]  /*5580*/  LEA.HI.X R3, R102, UR5, R7, 0x1, P4 ;  /* 0x0000000566037c11 */ /* 0x000fe2000a0f0c07 */
[-C--:B------:R-:W-:Y:S01]  /*5590*/  FMUL R29, R29, R88.reuse ;  /* 0x000000581d1d7220 */ /* 0x080fe20000400000 */
[----:B------:R-:W-:Y:S01]  /*55a0*/  F2FP.F16.F32.PACK_AB R25, RZ, R25 ;  /* 0x00000019ff19723e */ /* 0x000fe200000000ff */
[-C--:B------:R-:W-:Y:S01]  /*55b0*/  FMUL R30, R30, R88.reuse ;  /* 0x000000581e1e7220 */ /* 0x080fe20000400000 */
[----:B------:R-:W-:Y:S01]  /*55c0*/  SHF.L.U64.HI R5, R95, 0x1, R94 ;  /* 0x000000015f057819 */ /* 0x000fe2000001025e */
[----:B------:R-:W-:Y:S01]  /*55d0*/  @P2 STG.E.U16 desc[UR54][R2.64], R24 ;  /* 0x0000001802002986 */ /* 0x000fe2000c101536 */
[----:B------:R-:W-:Y:S01]  /*55e0*/  ISETP.GT.AND P2, PT, R0, 0x8, P0 ;  /* 0x000000080000780c */ /* 0x000fe20000744270 */
[----:B------:R-:W-:Y:S01]  /*55f0*/  FMUL R31, R31, R88 ;  /* 0x000000581f1f7220 */ /* 0x000fe20000400000 */
[----:B------:R-:W-:Y:S01]  /*5600*/  LEA R4, P5, R95, R2, 0x1 ;  /* 0x000000025f047211 */ /* 0x000fe200078a08ff */
[----:B------:R-:W-:Y:S01]  /*5610*/  @P1 STG.E.U16 desc[UR54][R2.64+0x2], R25 ;  /* 0x0000021902001986 */ /* 0x000fe2000c101536 */
[----:B------:R-:W-:Y:S01]  /*5620*/  ISETP.GT.AND P1, PT, R14, 0x8, PT ;  /* 0x000000080e00780c */ /* 0x000fe20003f24270 */
[-C--:B------:R-:W-:Y:S01]  /*5630*/  FMUL R32, R32, R88.reuse ;  /* 0x0000005820207220 */ /* 0x080fe20000400000 */
[----:B------:R-:W-:Y:S01]  /*5640*/  ISETP.GT.AND P3, PT, R0, 0x8, P3 ;  /* 0x000000080000780c */ /* 0x000fe20001f64270 */
[----:B------:R-:W-:Y:S01]  /*5650*/  IMAD.X R5, R5, 0x1, R3, P5 ;  /* 0x0000000105057824 */ /* 0x000fe200028e0603 */
[----:B------:R-:W-:Y:S01]  /*5660*/  ISETP.GT.AND P0, PT, R14, 0x9, PT ;  /* 0x000000090e00780c */ /* 0x000fe20003f04270 */
[-C--:B------:R-:W-:Y:S01]  /*5670*/  FMUL R33, R33, R88.reuse ;  /* 0x0000005821217220 */ /* 0x080fe20000400000 */
[----:B------:R-:W-:Y:S01]  /*5680*/  ISETP.GT.AND P4, PT, R0, RZ, P1 ;  /* 0x000000ff0000720c */ /* 0x000fe20000f84270 */
[-C--:B------:R-:W-:Y:S01]  /*5690*/  FMUL R34, R34, R88.reuse ;  /* 0x0000005822227220 */ /* 0x080fe20000400000 */
[----:B------:R-:W-:Y:S01]  /*56a0*/  ISETP.GT.AND P5, PT, R0, RZ, P0 ;  /* 0x000000ff0000720c */ /* 0x000fe200007a4270 */
[----:B------:R-:W-:Y:S01]  /*56b0*/  FMUL R35, R35, R88 ;  /* 0x0000005823237220 */ /* 0x000fe20000400000 */
[----:B------:R-:W-:Y:S01]  /*56c0*/  F2FP.F16.F32.PACK_AB R26, RZ, R26 ;  /* 0x0000001aff1a723e */ /* 0x000fe200000000ff */
[-C--:B------:R-:W-:Y:S01]  /*56d0*/  FMUL R36, R36, R88.reuse ;  /* 0x0000005824247220 */ /* 0x080fe20000400000 */
[----:B------:R-:W-:Y:S01]  /*56e0*/  F2FP.F16.F32.PACK_AB R27, RZ, R27 ;  /* 0x0000001bff1b723e */ /* 0x000fe200000000ff */
[----:B------:R-:W-:Y:S01]  /*56f0*/  FMUL R37, R37, R88 ;  /* 0x0000005825257220 */ /* 0x000fe20000400000 */
[----:B------:R-:W-:Y:S01]  /*5700*/  F2FP.F16.F32.PACK_AB R28, RZ, R28 ;  /* 0x0000001cff1c723e */ /* 0x000fe200000000ff */
[----:B------:R-:W-:Y:S01]  /*5710*/  @P2 STG.E.U16 desc[UR54][R4.64], R26 ;  /* 0x0000001a04002986 */ /* 0x000fe2000c101536 */
[----:B------:R-:W-:Y:S01]  /*5720*/  ISETP.GT.AND P1, PT, R0, 0x8, P1 ;  /* 0x000000080000780c */ /* 0x000fe20000f24270 */
[-C--:B------:R-:W-:Y:S01]  /*5730*/  FMUL R38, R38, R88.reuse ;  /* 0x0000005826267220 */ /* 0x080fe20000400000 */
[----:B------:R-:W-:Y:S01]  /*5740*/  F2FP.F16.F32.PACK_AB R29, RZ, R29 ;  /* 0x0000001dff1d723e */ /* 0x000fe200000000ff */
[----:B------:R-:W-:Y:S01]  /*5750*/  @P3 STG.E.U16 desc[UR54][R4.64+0x2], R27 ;  /* 0x0000021b04003986 */ /* 0x000fe2000c101536 */
[----:B------:R-:W-:Y:S01]  /*5760*/  ISETP.GT.AND P3, PT, R14, 0x10, PT ;  /* 0x000000100e00780c */ /* 0x000fe20003f64270 */
[-C--:B------:R-:W-:Y:S01]  /*5770*/  FMUL R39, R39, R88.reuse ;  /* 0x0000005827277220 */ /* 0x080fe20000400000 */
[----:B------:R-:W-:Y:S01]  /*5780*/  ISETP.GT.AND P2, PT, R0, 0x8, P0 ;  /* 0x000000080000780c */ /* 0x000fe20000744270 */
[----:B------:R-:W-:Y:S01]  /*5790*/  @P4 STG.E.U16 desc[UR54][R2.64+0x10], R28 ;  /* 0x0000101c02004986 */ /* 0x000fe2000c101536 */
[----:B------:R-:W-:Y:S01]  /*57a0*/  ISETP.GT.AND P0, PT, R14, 0x11, PT ;  /* 0x000000110e00780c */ /* 0x000fe20003f04270 */
[-C--:B------:R-:W-:Y:S01]  /*57b0*/  FMUL R40, R40, R88.reuse ;  /* 0x0000005828287220 */ /* 0x080fe20000400000 */
[C---:B------:R-:W-:Y:S01]  /*57c0*/  ISETP.GT.AND P4, PT, R0.reuse, RZ, P3 ;  /* 0x000000ff0000720c */ /* 0x040fe20001f84270 */
[----:B------:R-:W-:Y:S01]  /*57d0*/  @P5 STG.E.U16 desc[UR54][R2.64+0x12], R29 ;  /* 0x0000121d02005986 */ /* 0x000fe2000c101536 */
        /* <DEDUP_REMOVED lines=153> */
[----:B------:R-:W-:Y:S01]  /*6170*/  FMUL R87, R87, R88 ;  /* 0x0000005857577220 */ /* 0x000fe20000400000 */
[----:B------:R-:W-:Y:S01]  /*6180*/  ISETP.GT.AND P2, PT, R0, 0x8, P0 ;  /* 0x000000080000780c */ /* 0x000fe20000744270 */
[----:B------:R-:W-:Y:S01]  /*6190*/  @P4 STG.E.U16 desc[UR54][R2.64+0x90], R60 ;  /* 0x0000903c02004986 */ /* 0x000fe2000c101536 */
[----:B------:R-:W-:-:S02]  /*61a0*/  ISETP.GT.AND P0, PT, R14, 0x51, PT ;  /* 0x000000510e00780c */ /* 0x000fc40003f04270 */
[C---:B------:R-:W-:Y:S01]  /*61b0*/  ISETP.GT.AND P4, PT, R0.reuse, RZ, P3 ;  /* 0x000000ff0000720c */ /* 0x040fe20001f84270 */
[----:B------:R-:W-:Y:S01]  /*61c0*/  @P5 STG.E.U16 desc[UR54][R2.64+0x92], R61 ;  /* 0x0000923d02005986 */ /* 0x000fe2000c101536 */
[C---:B------:R-:W-:Y:S02]  /*61d0*/  ISETP.GT.AND P5, PT, R0.reuse, RZ, P0 ;  /* 0x000000ff0000720c */ /* 0x040fe400007a4270 */
[----:B------:R-:W-:Y:S02]  /*61e0*/  F2FP.F16.F32.PACK_AB R62, RZ, R62 ;  /* 0x0000003eff3e723e */ /* 0x000fe400000000ff */
[----:B------:R-:W-:Y:S02]  /*61f0*/  F2FP.F16.F32.PACK_AB R63, RZ, R63 ;  /* 0x0000003fff3f723e */ /* 0x000fe400000000ff */
[----:B------:R-:W-:Y:S01]  /*6200*/  F2FP.F16.F32.PACK_AB R64, RZ, R64 ;  /* 0x00000040ff40723e */ /* 0x000fe200000000ff */
[----:B------:R-:W-:Y:S01]  /*6210*/  @P1 STG.E.U16 desc[UR54][R4.64+0x90], R62 ;  /* 0x0000903e04001986 */ /* 0x000fe2000c101536 */
[----:B------:R-:W-:-:S02]  /*6220*/  ISETP.GT.AND P1, PT, R0, 0x8, P3 ;  /* 0x000000080000780c */ /* 0x000fc40001f24270 */
[----:B------:R-:W-:Y:S01]  /*6230*/  F2FP.F16.F32.PACK_AB R65, RZ, R65 ;  /* 0x00000041ff41723e */ /* 0x000fe200000000ff */
[----:B------:R-:W-:Y:S01]  /*6240*/  @P2 STG.E.U16 desc[UR54][R4.64+0x92], R63 ;  /* 0x0000923f04002986 */ /* 0x000fe2000c101536 */
[----:B------:R-:W-:Y:S02]  /*6250*/  ISETP.GT.AND P2, PT, R14, 0x58, PT ;  /* 0x000000580e00780c */ /* 0x000fe40003f44270 */
[----:B------:R-:W-:Y:S01]  /*6260*/  ISETP.GT.AND P0, PT, R0, 0x8, P0 ;  /* 0x000000080000780c */ /* 0x000fe20000704270 */
[----:B------:R-:W-:Y:S01]  /*6270*/  @P4 STG.E.U16 desc[UR54][R2.64+0xa0], R64 ;  /* 0x0000a04002004986 */ /* 0x000fe2000c101536 */
[----:B------:R-:W-:Y:S02]  /*6280*/  ISETP.GT.AND P3, PT, R14, 0x59, PT ;  /* 0x000000590e00780c */ /* 0x000fe40003f64270 */
[C---:B------:R-:W-:Y:S01]  /*6290*/  ISETP.GT.AND P4, PT, R0.reuse, RZ, P2 ;  /* 0x000000ff0000720c */ /* 0x040fe20001784270 */
[----:B------:R-:W-:Y:S01]  /*62a0*/  @P5 STG.E.U16 desc[UR54][R2.64+0xa2], R65 ;  /* 0x0000a24102005986 */ /* 0x000fe2000c101536 */
[----:B------:R-:W-:-:S02]  /*62b0*/  ISETP.GT.AND P5, PT, R0, RZ, P3 ;  /* 0x000000ff0000720c */ /* 0x000fc40001fa4270 */
[----:B------:R-:W-:Y:S02]  /*62c0*/  F2FP.F16.F32.PACK_AB R66, RZ, R66 ;  /* 0x00000042ff42723e */ /* 0x000fe400000000ff */
[----:B------:R-:W-:Y:S02]  /*62d0*/  F2FP.F16.F32.PACK_AB R67, RZ, R67 ;  /* 0x00000043ff43723e */ /* 0x000fe400000000ff */
[----:B------:R-:W-:Y:S01]  /*62e0*/  F2FP.F16.F32.PACK_AB R68, RZ, R68 ;  /* 0x00000044ff44723e */ /* 0x000fe200000000ff */
[----:B------:R-:W-:Y:S01]  /*62f0*/  @P1 STG.E.U16 desc[UR54][R4.64+0xa0], R66 ;  /* 0x0000a04204001986 */ /* 0x000fe2000c101536 */
[C---:B------:R-:W-:Y:S02]  /*6300*/  ISETP.GT.AND P1, PT, R0.reuse, 0x8, P2 ;  /* 0x000000080000780c */ /* 0x040fe40001724270 */
[----:B------:R-:W-:Y:S01]  /*6310*/  F2FP.F16.F32.PACK_AB R69, RZ, R69 ;  /* 0x00000045ff45723e */ /* 0x000fe200000000ff */
[----:B------:R-:W-:Y:S01]  /*6320*/  @P0 STG.E.U16 desc[UR54][R4.64+0xa2], R67 ;  /* 0x0000a24304000986 */ /* 0x000fe2000c101536 */
[----:B------:R-:W-:-:S02]  /*6330*/  ISETP.GT.AND P2, PT, R0, 0x8, P3 ;  /* 0x000000080000780c */ /* 0x000fc40001f44270 */
[C---:B------:R-:W-:Y:S01]  /*6340*/  ISETP.GT.AND P3, PT, R14.reuse, 0x60, PT ;  /* 0x000000600e00780c */ /* 0x040fe20003f64270 */
[----:B------:R-:W-:Y:S01]  /*6350*/  @P4 STG.E.U16 desc[UR54][R2.64+0xb0], R68 ;  /* 0x0000b04402004986 */ /* 0x000fe2000c101536 */
[----:B------:R-:W-:Y:S02]  /*6360*/  ISETP.GT.AND P0, PT, R14, 0x61, PT ;  /* 0x000000610e00780c */ /* 0x000fe40003f04270 */
[C---:B------:R-:W-:Y:S01]  /*6370*/  ISETP.GT.AND P4, PT, R0.reuse, RZ, P3 ;  /* 0x000000ff0000720c */ /* 0x040fe20001f84270 */
[----:B------:R-:W-:Y:S01]  /*6380*/  @P5 STG.E.U16 desc[UR54][R2.64+0xb2], R69 ;  /* 0x0000b24502005986 */ /* 0x000fe2000c101536 */
[----:B------:R-:W-:Y:S02]  /*6390*/  ISETP.GT.AND P5, PT, R0, RZ, P0 ;  /* 0x000000ff0000720c */ /* 0x000fe400007a4270 */
[----:B------:R-:W-:Y:S02]  /*63a0*/  F2FP.F16.F32.PACK_AB R70, RZ, R70 ;  /* 0x00000046ff46723e */ /* 0x000fe400000000ff */
[----:B------:R-:W-:-:S02]  /*63b0*/  F2FP.F16.F32.PACK_AB R71, RZ, R71 ;  /* 0x00000047ff47723e */ /* 0x000fc400000000ff */
[----:B------:R-:W-:Y:S01]  /*63c0*/  F2FP.F16.F32.PACK_AB R72, RZ, R72 ;  /* 0x00000048ff48723e */ /* 0x000fe200000000ff */
[----:B------:R-:W-:Y:S01]  /*63d0*/  @P1 STG.E.U16 desc[UR54][R4.64+0xb0], R70 ;  /* 0x0000b04604001986 */ /* 0x000fe2000c101536 */
[----:B------:R-:W-:Y:S02]  /*63e0*/  F2FP.F16.F32.PACK_AB R73, RZ, R73 ;  /* 0x00000049ff49723e */ /* 0x000fe400000000ff */
[C---:B------:R-:W-:Y:S01]  /*63f0*/  ISETP.GT.AND P1, PT, R0.reuse, 0x8, P3 ;  /* 0x000000080000780c */ /* 0x040fe20001f24270 */
[----:B------:R-:W-:Y:S01]  /*6400*/  @P2 STG.E.U16 desc[UR54][R4.64+0xb2], R71 ;  /* 0x0000b24704002986 */ /* 0x000fe2000c101536 */
[----:B------:R-:W-:Y:S02]  /*6410*/  ISETP.GT.AND P0, PT, R0, 0x8, P0 ;  /* 0x000000080000780c */ /* 0x000fe40000704270 */
[----:B------:R-:W-:Y:S01]  /*6420*/  F2FP.F16.F32.PACK_AB R74, RZ, R74 ;  /* 0x0000004aff4a723e */ /* 0x000fe200000000ff */
[----:B------:R-:W-:Y:S01]  /*6430*/  @P4 STG.E.U16 desc[UR54][R2.64+0xc0], R72 ;  /* 0x0000c04802004986 */ /* 0x000fe2000c101536 */
[----:B------:R-:W-:-:S02]  /*6440*/  ISETP.GT.AND P4, PT, R14, 0x68, PT ;  /* 0x000000680e00780c */ /* 0x000fc40003f84270 */
[----:B------:R-:W-:Y:S01]  /*6450*/  F2FP.F16.F32.PACK_AB R75, RZ, R75 ;  /* 0x0000004bff4b723e */ /* 0x000fe200000000ff */
[----:B------:R-:W-:Y:S01]  /*6460*/  @P5 STG.E.U16 desc[UR54][R2.64+0xc2], R73 ;  /* 0x0000c24902005986 */ /* 0x000fe2000c101536 */
[----:B------:R-:W-:Y:S02]  /*6470*/  ISETP.GT.AND P5, PT, R14, 0x69, PT ;  /* 0x000000690e00780c */ /* 0x000fe40003fa4270 */
[C---:B------:R-:W-:Y:S01]  /*6480*/  ISETP.GT.AND P2, PT, R0.reuse, RZ, P4 ;  /* 0x000000ff0000720c */ /* 0x040fe20002744270 */
[----:B------:R-:W-:Y:S01]  /*6490*/  @P1 STG.E.U16 desc[UR54][R4.64+0xc0], R74 ;  /* 0x0000c04a04001986 */ /* 0x000fe2000c101536 */
[----:B------:R-:W-:Y:S02]  /*64a0*/  ISETP.GT.AND P6, PT, R0, RZ, P5 ;  /* 0x000000ff0000720c */ /* 0x000fe40002fc4270 */
[----:B------:R-:W-:Y:S01]  /*64b0*/  F2FP.F16.F32.PACK_AB R76, RZ, R76 ;  /* 0x0000004cff4c723e */ /* 0x000fe200000000ff */
[----:B------:R-:W-:Y:S01]  /*64c0*/  @P0 STG.E.U16 desc[UR54][R4.64+0xc2], R75 ;  /* 0x0000c24b04000986 */ /* 0x000fe2000c101536 */
[----:B------:R-:W-:-:S02]  /*64d0*/  F2FP.F16.F32.PACK_AB R77, RZ, R77 ;  /* 0x0000004dff4d723e */ /* 0x000fc400000000ff */
[----:B------:R-:W-:Y:S02]  /*64e0*/  ISETP.GT.AND P3, PT, R14, 0x70, PT ;  /* 0x000000700e00780c */ /* 0x000fe40003f64270 */
[----:B------:R-:W-:Y:S02]  /*64f0*/  ISETP.GT.AND P4, PT, R0, 0x8, P4 ;  /* 0x000000080000780c */ /* 0x000fe40002784270 */
[----:B------:R-:W-:Y:S01]  /*6500*/  F2FP.F16.F32.PACK_AB R78, RZ, R78 ;  /* 0x0000004eff4e723e */ /* 0x000fe200000000ff */
[----:B------:R-:W-:Y:S01]  /*6510*/  @P2 STG.E.U16 desc[UR54][R2.64+0xd0], R76 ;  /* 0x0000d04c02002986 */ /* 0x000fe2000c101536 */
[----:B------:R-:W-:Y:S02]  /*6520*/  ISETP.GT.AND P2, PT, R14, 0x71, PT ;  /* 0x000000710e00780c */ /* 0x000fe40003f44270 */
[----:B------:R-:W-:Y:S01]  /*6530*/  F2FP.F16.F32.PACK_AB R79, RZ, R79 ;  /* 0x0000004fff4f723e */ /* 0x000fe200000000ff */
[----:B------:R-:W-:Y:S01]  /*6540*/  @P6 STG.E.U16 desc[UR54][R2.64+0xd2], R77 ;  /* 0x0000d24d02006986 */ /* 0x000fe2000c101536 */
[----:B------:R-:W-:-:S02]  /*6550*/  ISETP.GT.AND P6, PT, R0, 0x8, P5 ;  /* 0x000000080000780c */ /* 0x000fc40002fc4270 */
[----:B------:R-:W-:Y:S02]  /*6560*/  ISETP.GT.AND P5, PT, R0, RZ, P3 ;  /* 0x000000ff0000720c */ /* 0x000fe40001fa4270 */
[----:B------:R-:W-:Y:S01]  /*6570*/  F2FP.F16.F32.PACK_AB R80, RZ, R80 ;  /* 0x00000050ff50723e */ /* 0x000fe200000000ff */
[----:B------:R-:W-:Y:S01]  /*6580*/  @P4 STG.E.U16 desc[UR54][R4.64+0xd0], R78 ;  /* 0x0000d04e04004986 */ /* 0x000fe2000c101536 */
[C---:B------:R-:W-:Y:S02]  /*6590*/  ISETP.GT.AND P1, PT, R14.reuse, 0x78, PT ;  /* 0x000000780e00780c */ /* 0x040fe40003f24270 */
[----:B------:R-:W-:Y:S02]  /*65a0*/  ISETP.GT.AND P0, PT, R14, 0x79, PT ;  /* 0x000000790e00780c */ /* 0x000fe40003f04270 */
[C---:B------:R-:W-:Y:S02]  /*65b0*/  ISETP.GT.AND P4, PT, R0.reuse, RZ, P2 ;  /* 0x000000ff0000720c */ /* 0x040fe40001784270 */
[C---:B------:R-:W-:Y:S01]  /*65c0*/  ISETP.GT.AND P3, PT, R0.reuse, 0x8, P3 ;  /* 0x000000080000780c */ /* 0x040fe20001f64270 */
[----:B------:R-:W-:Y:S01]  /*65d0*/  @P6 STG.E.U16 desc[UR54][R4.64+0xd2], R79 ;  /* 0x0000d24f04006986 */ /* 0x000fe2000c101536 */
[----:B------:R-:W-:-:S02]  /*65e0*/  ISETP.GT.AND P2, PT, R0, 0x8, P2 ;  /* 0x000000080000780c */ /* 0x000fc40001744270 */
[C---:B------:R-:W-:Y:S01]  /*65f0*/  ISETP.GT.AND P6, PT, R0.reuse, RZ, P0 ;  /* 0x000000ff0000720c */ /* 0x040fe200007c4270 */
[----:B------:R-:W-:Y:S01]  /*6600*/  @P5 STG.E.U16 desc[UR54][R2.64+0xe0], R80 ;  /* 0x0000e05002005986 */ /* 0x000fe2000c101536 */
[C---:B------:R-:W-:Y:S02]  /*6610*/  ISETP.GT.AND P5, PT, R0.reuse, RZ, P1 ;  /* 0x000000ff0000720c */ /* 0x040fe40000fa4270 */
[C---:B------:R-:W-:Y:S02]  /*6620*/  ISETP.GT.AND P1, PT, R0.reuse, 0x8, P1 ;  /* 0x000000080000780c */ /* 0x040fe40000f24270 */
[----:B------:R-:W-:Y:S02]  /*6630*/  F2FP.F16.F32.PACK_AB R81, RZ, R81 ;  /* 0x00000051ff51723e */ /* 0x000fe400000000ff */
[----:B------:R-:W-:Y:S02]  /*6640*/  F2FP.F16.F32.PACK_AB R82, RZ, R82 ;  /* 0x00000052ff52723e */ /* 0x000fe400000000ff */
[----:B------:R-:W-:Y:S01]  /*6650*/  F2FP.F16.F32.PACK_AB R83, RZ, R83 ;  /* 0x00000053ff53723e */ /* 0x000fe200000000ff */
[----:B------:R-:W-:Y:S01]  /*6660*/  @P4 STG.E.U16 desc[UR54][R2.64+0xe2], R81 ;  /* 0x0000e25102004986 */ /* 0x000fe2000c101536 */
[----:B------:R-:W-:-:S02]  /*6670*/  ISETP.GT.AND P0, PT, R0, 0x8, P0 ;  /* 0x000000080000780c */ /* 0x000fc40000704270 */
[----:B------:R-:W-:Y:S01]  /*6680*/  F2FP.F16.F32.PACK_AB R84, RZ, R84 ;  /* 0x00000054ff54723e */ /* 0x000fe200000000ff */
[----:B------:R-:W-:Y:S01]  /*6690*/  @P3 STG.E.U16 desc[UR54][R4.64+0xe0], R82 ;  /* 0x0000e05204003986 */ /* 0x000fe2000c101536 */
[----:B------:R-:W-:Y:S02]  /*66a0*/  F2FP.F16.F32.PACK_AB R85, RZ, R85 ;  /* 0x00000055ff55723e */ /* 0x000fe400000000ff */
[----:B------:R-:W-:Y:S01]  /*66b0*/  F2FP.F16.F32.PACK_AB R86, RZ, R86 ;  /* 0x00000056ff56723e */ /* 0x000fe200000000ff */
[----:B------:R-:W-:Y:S01]  /*66c0*/  @P2 STG.E.U16 desc[UR54][R4.64+0xe2], R83 ;  /* 0x0000e25304002986 */ /* 0x000fe2000c101536 */
[----:B------:R-:W-:-:S03]  /*66d0*/  F2FP.F16.F32.PACK_AB R87, RZ, R87 ;  /* 0x00000057ff57723e */ /* 0x000fc600000000ff */
[----:B------:R-:W-:Y:S04]  /*66e0*/  @P5 STG.E.U16 desc[UR54][R2.64+0xf0], R84 ;  /* 0x0000f05402005986 */ /* 0x000fe8000c101536 */
[----:B------:R0:W-:Y:S02]  /*66f0*/  @P6 STG.E.U16 desc[UR54][R2.64+0xf2], R85 ;  /* 0x0000f25502006986 */ /* 0x0001e4000c101536 */
[----:B0-----:R-:W-:Y:S02]  /*6700*/  @P1 IMAD.MOV.U32 R2, RZ, RZ, R4 ;  /* 0x000000ffff021224 */ /* 0x001fe400078e0004 */
[----:B------:R-:W-:-:S05]  /*6710*/  @P1 IMAD.MOV.U32 R3, RZ, RZ, R5 ;  /* 0x000000ffff031224 */ /* 0x000fca00078e0005 */
[----:B------:R0:W-:Y:S04]  /*6720*/  @P1 STG.E.U16 desc[UR54][R2.64+0xf0], R86 ;  /* 0x0000f05602001986 */ /* 0x0001e8000c101536 */
[----:B------:R0:W-:Y:S02]  /*6730*/  @P0 STG.E.U16 desc[UR54][R4.64+0xf2], R87 ;  /* 0x0000f25704000986 */ /* 0x0001e4000c101536 */
.L_x_161:
[----:B------:R-:W-:Y:S05]  /*6740*/  BSYNC B0 ;  /* 0x0000000000007941 */ /* 0x000fea0003800000 */
.L_x_35:
[----:B0-----:R-:W-:Y:S01]  /*6750*/  IMAD.U32 R2, RZ, RZ, UR52 ;  /* 0x00000034ff027e24 */ /* 0x001fe2000f8e00ff */
[----:B------:R-:W-:Y:S01]  /*6760*/  ULDC.64 UR4, c[0x0][0x650] ;  /* 0x0001940000047ab9 */ /* 0x000fe20000000a00 */
[----:B------:R-:W-:Y:S01]  /*6770*/  IMAD.U32 R3, RZ, RZ, UR53 ;  /* 0x00000035ff037e24 */ /* 0x000fe2000f8e00ff */
[----:B------:R0:W-:Y:S01]  /*6780*/  SYNCS.ARRIVE.TRANS64.A1T0 RZ, [R98+UR50], RZ ;  /* 0x000000ff62ff79a7 */ /* 0x0001e20008100032 */
[----:B------:R-:W-:Y:S01]  /*6790*/  PRMT R0, RZ, 0x7610, R0 ;  /* 0x00007610ff007816 */ /* 0x000fe20000000000 */
[----:B------:R-:W-:Y:S01]  /*67a0*/  IMAD.MOV.U32 R18, RZ, RZ, -0x1 ;  /* 0xffffffffff127424 */ /* 0x000fe200078e00ff */
[----:B------:R-:W-:Y:S01]  /*67b0*/  LEA R16, P0, R2, R16, 0x1 ;  /* 0x0000001002107211 */ /* 0x000fe200078008ff */
[----:B------:R-:W-:Y:S02]  /*67c0*/  IMAD.MOV.U32 R2, RZ, RZ, -0x1 ;  /* 0xffffffffff027424 */ /* 0x000fe400078e00ff */
[----:B------:R-:W-:Y:S01]  /*67d0*/  IMAD.MOV.U32 R19, RZ, RZ, -0x1 ;  /* 0xffffffffff137424 */ /* 0x000fe200078e00ff */
[----:B------:R-:W-:-:S02]  /*67e0*/  IADD3.X R17, R17, UR41, RZ, P0, !PT ;  /* 0x0000002911117c10 */ /* 0x000fc400087fe4ff */
[----:B------:R-:W-:-:S04]  /*67f0*/  ISETP.GE.U32.AND P0, PT, R16, UR4, PT ;  /* 0x0000000410007c0c */ /* 0x000fc8000bf06070 */
[----:B------:R-:W-:-:S13]  /*6800*/  ISETP.GE.U32.AND.EX P0, PT, R17, UR5, PT, P0 ;  /* 0x0000000511007c0c */ /* 0x000fda000bf06100 */
[----:B0-----:R-:W-:Y:S05]  /*6810*/  @P0 BRA `(.L_x_162) ;  /* 0x0000000400700947 */ /* 0x001fea0003800000 */
[----:B------:R-:W0:Y:S01]  /*6820*/  S2UR UR7, SR_CTAID.X ;  /* 0x00000000000779c3 */ /* 0x000e220000002500 */
[----:B------:R-:W-:Y:S01]  /*6830*/  ULDC.64 UR4, c[0x0][0x628] ;  /* 0x00018a0000047ab9 */ /* 0x000fe20000000a00 */
[----:B------:R-:W-:Y:S01]  /*6840*/  ULDC UR6, c[0x0][0x150] ;  /* 0x0000540000067ab9 */ /* 0x000fe20000000800 */
[----:B------:R-:W-:Y:S01]  /*6850*/  ISETP.NE.U32.AND P0, PT, RZ, UR4, PT ;  /* 0x00000004ff007c0c */ /* 0x000fe2000bf05070 */
[----:B------:R-:W-:Y:S01]  /*6860*/  ULDC UR15, c[0x0][0x630] ;  /* 0x00018c00000f7ab9 */ /* 0x000fe20000000800 */
[C---:B------:R-:W-:Y:S02]  /*6870*/  R2UR UR17, R16.reuse ;  /* 0x00000000101172ca */ /* 0x040fe400000e0000 */
[----:B------:R-:W-:Y:S01]  /*6880*/  ISETP.NE.AND.EX P0, PT, RZ, UR5, PT, P0 ;  /* 0x00000005ff007c0c */ /* 0x000fe2000bf05300 */
[----:B------:R-:W1:Y:S01]  /*6890*/  S2UR UR16, SR_CTAID.Y ;  /* 0x00000000001079c3 */ /* 0x000e620000002600 */
[----:B------:R-:W-:Y:S02]  /*68a0*/  R2UR UR12, R16 ;  /* 0x00000000100c72ca */ /* 0x000fe400000e0000 */
[----:B------:R-:W-:-:S02]  /*68b0*/  R2UR UR13, R17 ;  /* 0x00000000110d72ca */ /* 0x000fc400000e0000 */
[----:B0-----:R-:W-:-:S05]  /*68c0*/  I2FP.F32.U32 R0, UR7 ;  /* 0x0000000700007c45 */ /* 0x001fca0008201000 */
[----:B------:R-:W-:Y:S01]  /*68d0*/  FMUL R0, R0, UR6 ;  /* 0x0000000600007c20 */ /* 0x000fe20008400000 */
[----:B------:R-:W-:Y:S01]  /*68e0*/  ULDC UR6, c[0x0][0x154] ;  /* 0x0000550000067ab9 */ /* 0x000fe20000000800 */
[----:B-1----:R-:W-:-:S04]  /*68f0*/  I2FP.F32.U32 R2, UR16 ;  /* 0x0000001000027c45 */ /* 0x002fc80008201000 */
[----:B------:R-:W0:Y:S01]  /*6900*/  F2I.U32.TRUNC.NTZ R0, R0 ;  /* 0x0000000000007305 */ /* 0x000e22000020f000 */
[----:B------:R-:W-:Y:S01]  /*6910*/  FMUL R2, R2, UR6 ;  /* 0x0000000602027c20 */ /* 0x000fe20008400000 */
[----:B------:R-:W-:Y:S06]  /*6920*/  @!P0 BRA `(.L_x_163) ;  /* 0x0000000000308947 */ /* 0x000fec0003800000 */
        /* <DEDUP_REMOVED lines=12> */
.L_x_163:
[----:B------:R-:W-:Y:S01]  /*69f0*/  USHF.R.U64 UR6, UR12, UR15, UR13 ;  /* 0x0000000f0c067299 */ /* 0x000fe2000800120d */
[----:B------:R-:W-:Y:S01]  /*6a00*/  R2UR UR5, R17 ;  /* 0x00000000110572ca */ /* 0x000fe200000e0000 */
[----:B------:R-:W-:Y:S01]  /*6a10*/  USHF.R.U32.HI UR4, URZ, UR15, UR13 ;  /* 0x0000000f3f047299 */ /* 0x000fe2000801160d */
[----:B------:R-:W1:Y:S01]  /*6a20*/  F2I.U32.TRUNC.NTZ R2, R2 ;  /* 0x0000000200027305 */ /* 0x000e62000020f000 */
[----:B------:R-:W-:Y:S01]  /*6a30*/  UIADD3 UR9, UP0, URZ, -UR6, URZ ;  /* 0x800000063f097290 */ /* 0x000fe2000ff1e03f */
[----:B------:R-:W-:Y:S01]  /*6a40*/  ULDC.64 UR10, c[0x0][0x620] ;  /* 0x00018800000a7ab9 */ /* 0x000fe20000000a00 */
[----:B------:R-:W-:Y:S02]  /*6a50*/  ULDC UR14, c[0x0][0x608] ;  /* 0x00018200000e7ab9 */ /* 0x000fe40000000800 */
[----:B------:R-:W-:Y:S01]  /*6a60*/  UIADD3.X UR4, URZ, ~UR4, URZ, UP0, !UPT ;  /* 0x800000043f047290 */ /* 0x000fe200087fe43f */
[----:B------:R-:W-:Y:S01]  /*6a70*/  ULDC UR15, c[0x0][0x658] ;  /* 0x00019600000f7ab9 */ /* 0x000fe20000000800 */
[----:B------:R-:W-:-:S02]  /*6a80*/  ULDC UR12, c[0x0][0x144] ;  /* 0x00005100000c7ab9 */ /* 0x000fc40000000800 */
[----:B------:R-:W-:Y:S01]  /*6a90*/  UIMAD UR8, UR4, UR10, URZ ;  /* 0x0000000a040872a4 */ /* 0x000fe2000f8e023f */
[----:B------:R-:W-:Y:S02]  /*6aa0*/  ULDC UR22, c[0x0][0x148] ;  /* 0x0000520000167ab9 */ /* 0x000fe40000000800 */
[----:B------:R-:W-:Y:S01]  /*6ab0*/  UMOV UR4, UR17 ;  /* 0x0000001100047c82 */ /* 0x000fe20008000000 */
[----:B------:R-:W-:Y:S02]  /*6ac0*/  UIMAD UR8, UR9, UR11, UR8 ;  /* 0x0000000b090872a4 */ /* 0x000fe4000f8e0208 */
[----:B------:R-:W-:Y:S01]  /*6ad0*/  UIMAD.WIDE.U32 UR4, UR9, UR10, UR4 ;  /* 0x0000000a090472a5 */ /* 0x000fe2000f8e0004 */
[----:B0-----:R-:W-:Y:S01]  /*6ae0*/  R2UR UR9, R0 ;  /* 0x00000000000972ca */ /* 0x001fe200000e0000 */
[----:B------:R-:W-:Y:S01]  /*6af0*/  ULDC UR20, c[0x0][0x648] ;  /* 0x0001920000147ab9 */ /* 0x000fe20000000800 */
[----:B-1----:R-:W-:Y:S01]  /*6b00*/  R2UR UR13, R2 ;  /* 0x00000000020d72ca */ /* 0x002fe200000e0000 */
[----:B------:R-:W-:Y:S01]  /*6b10*/  UIADD3 UR8, UR5, UR8, URZ ;  /* 0x0000000805087290 */ /* 0x000fe2000fffe03f */
[----:B------:R-:W-:-:S02]  /*6b20*/  ULDC UR21, c[0x0][0x638] ;  /* 0x00018e0000157ab9 */ /* 0x000fc40000000800 */
[----:B------:R-:W-:Y:S02]  /*6b30*/  ULDC UR5, c[0x0][0x618] ;  /* 0x0001860000057ab9 */ /* 0x000fe40000000800 */
[----:B------:R-:W-:Y:S02]  /*6b40*/  USHF.R.U64 UR10, UR4, UR5, UR8 ;  /* 0x00000005040a7299 */ /* 0x000fe40008001208 */
[----:B------:R-:W-:-:S03]  /*6b50*/  USHF.R.U32.HI UR8, URZ, UR5, UR8 ;  /* 0x000000053f087299 */ /* 0x000fc60008011608 */
[----:B------:R-:W-:Y:S01]  /*6b60*/  ULDC.64 UR4, c[0x0][0x640] ;  /* 0x0001900000047ab9 */ /* 0x000fe20000000a00 */
[----:B------:R-:W-:Y:S01]  /*6b70*/  USHF.R.U64 UR11, UR10, UR14, UR8 ;  /* 0x0000000e0a0b7299 */ /* 0x000fe20008001208 */
[----:B------:R-:W-:Y:S01]  /*6b80*/  ISETP.NE.U32.AND P0, PT, RZ, UR4, PT ;  /* 0x00000004ff007c0c */ /* 0x000fe2000bf05070 */
[----:B------:R-:W-:Y:S02]  /*6b90*/  USHF.R.U32.HI UR8, URZ, UR14, UR8 ;  /* 0x0000000e3f087299 */ /* 0x000fe40008011608 */
[----:B------:R-:W-:Y:S01]  /*6ba0*/  UIADD3 UR9, -UR9, URZ, URZ ;  /* 0x0000003f09097290 */ /* 0x000fe2000fffe13f */
[----:B------:R-:W-:Y:S01]  /*6bb0*/  ISETP.NE.AND.EX P0, PT, RZ, UR5, PT, P0 ;  /* 0x00000005ff007c0c */ /* 0x000fe2000bf05300 */
[----:B------:R-:W-:Y:S02]  /*6bc0*/  USHF.R.U64 UR17, UR11, UR15, UR8 ;  /* 0x0000000f0b117299 */ /* 0x000fe40008001208 */
[----:B------:R-:W-:Y:S02]  /*6bd0*/  UIADD3 UR18, -UR13, URZ, URZ ;  /* 0x0000003f0d127290 */ /* 0x000fe4000fffe13f */
[----:B------:R-:W-:-:S02]  /*6be0*/  USHF.R.U32.HI UR15, URZ, UR15, UR8 ;  /* 0x0000000f3f0f7299 */ /* 0x000fc40008011608 */
[----:B------:R-:W-:Y:S01]  /*6bf0*/  UIMAD UR19, UR12, UR9, UR7 ;  /* 0x000000090c1372a4 */ /* 0x000fe2000f8e0207 */
[----:B------:R-:W-:-:S05]  /*6c00*/  UMOV UR14, UR17 ;  /* 0x00000011000e7c82 */ /* 0x000fca0008000000 */
[----:B------:R-:W-:Y:S06]  /*6c10*/  @!P0 BRA `(.L_x_164) ;  /* 0x0000000000288947 */ /* 0x000fec0003800000 */
        /* <DEDUP_REMOVED lines=10> */
.L_x_164:
[----:B------:R-:W-:Y:S01]  /*6cc0*/  UISETP.NE.AND UP0, UPT, UR38, URZ, UPT ;  /* 0x0000003f2600728c */ /* 0x000fe2000bf05270 */
[----:B------:R-:W-:Y:S01]  /*6cd0*/  IMAD.MOV.U32 R0, RZ, RZ, 0x1 ;  /* 0x00000001ff007424 */ /* 0x000fe200078e00ff */
[----:B------:R-:W-:Y:S01]  /*6ce0*/  USHF.R.U64 UR5, UR14, UR20, UR15 ;  /* 0x000000140e057299 */ /* 0x000fe2000800120f */
[----:B------:R-:W-:Y:S01]  /*6cf0*/  IMAD.U32 R19, RZ, RZ, UR6 ;  /* 0x00000006ff137e24 */ /* 0x000fe2000f8e00ff */
[----:B------:R-:W-:Y:S02]  /*6d00*/  ULOP3.LUT UR4, UR11, UR47, URZ, 0xc0, !UPT ;  /* 0x0000002f0b047292 */ /* 0x000fe4000f8ec03f */
[----:B------:R-:W-:Y:S02]  /*6d10*/  UIADD3 UR7, -UR5, URZ, URZ ;  /* 0x0000003f05077290 */ /* 0x000fe4000fffe13f */
[----:B------:R-:W-:Y:S02]  /*6d20*/  UIMAD UR4, UR44, UR5, UR4 ;  /* 0x000000052c0472a4 */ /* 0x000fe4000f8e0204 */
[----:B------:R-:W-:-:S02]  /*6d30*/  ULOP3.LUT UR10, UR10, UR43, URZ, 0xc0, !UPT ;  /* 0x0000002b0a0a7292 */ /* 0x000fc4000f8ec03f */
[----:B------:R-:W-:Y:S02]  /*6d40*/  @UP0 UIMAD UR19, UR22, UR18, UR16 ;  /* 0x00000012161302a4 */ /* 0x000fe4000f8e0210 */
[----:B------:R-:W-:Y:S01]  /*6d50*/  UIMAD UR5, UR7, UR21, UR17 ;  /* 0x00000015070572a4 */ /* 0x000fe2000f8e0211 */
[----:B------:R-:W-:Y:S02]  /*6d60*/  ULDC UR8, c[0x0][0x600] ;  /* 0x0001800000087ab9 */ /* 0x000fe40000000800 */
[----:B------:R-:W-:Y:S01]  /*6d70*/  ULDC UR7, c[0x0][0x610] ;  /* 0x0001840000077ab9 */ /* 0x000fe20000000800 */
[----:B------:R-:W-:Y:S02]  /*6d80*/  UIMAD UR5, UR5, UR8, UR10 ;  /* 0x00000008050572a4 */ /* 0x000fe4000f8e020a */
[----:B------:R-:W-:-:S04]  /*6d90*/  UIMAD UR4, UR4, UR7, UR19 ;  /* 0x00000007040472a4 */ /* 0x000fc8000f8e0213 */
[----:B------:R-:W-:Y:S02]  /*6da0*/  USEL UR7, UR5, UR4, !UP0 ;  /* 0x0000000405077287 */ /* 0x000fe4000c000000 */
[----:B------:R-:W-:-:S04]  /*6db0*/  USEL UR4, UR4, UR5, !UP0 ;  /* 0x0000000504047287 */ /* 0x000fc8000c000000 */
[----:B------:R-:W-:Y:S02]  /*6dc0*/  IMAD.U32 R2, RZ, RZ, UR7 ;  /* 0x00000007ff027e24 */ /* 0x000fe4000f8e00ff */
[----:B------:R-:W-:-:S07]  /*6dd0*/  IMAD.U32 R18, RZ, RZ, UR4 ;  /* 0x00000004ff127e24 */ /* 0x000fce000f8e00ff */
.L_x_162:
[----:B------:R-:W-:Y:S01]  /*6de0*/  UIADD3 UR45, UR36, UR45, URZ ;  /* 0x0000002d242d7290 */ /* 0x000fe2000fffe03f */
[----:B------:R-:W-:Y:S02]  /*6df0*/  LOP3.LUT P0, RZ, R0, 0xff, RZ, 0xc0, !PT ;  /* 0x000000ff00ff7812 */ /* 0x000fe4000780c0ff */
[----:B------:R-:W-:Y:S01]  /*6e00*/  LOP3.LUT R100, R100, 0x1, RZ, 0x3c, !PT ;  /* 0x0000000164647812 */ /* 0x000fe200078e3cff */
[----:B------:R-:W-:Y:S02]  /*6e10*/  USHF.R.U32.HI UR4, URZ, 0x2, UR45 ;  /* 0x000000023f047899 */ /* 0x000fe4000801162d */
[----:B------:R-:W-:Y:S02]  /*6e20*/  UISETP.GT.U32.AND UP0, UPT, UR45, 0x3, UPT ;  /* 0x000000032d00788c */ /* 0x000fe4000bf04070 */
[----:B------:R-:W-:Y:S02]  /*6e30*/  ULOP3.LUT UR4, UR4, 0x1, URZ, 0xc0, !UPT ;  /* 0x0000000104047892 */ /* 0x000fe4000f8ec03f */
[----:B------:R-:W-:-:S02]  /*6e40*/  UISETP.LT.U32.AND UP0, UPT, UR36, 0x4, UP0 ;  /* 0x000000042400788c */ /* 0x000fc40008701070 */
[----:B------:R-:W-:Y:S02]  /*6e50*/  UISETP.NE.U32.AND UP1, UPT, UR4, 0x1, UPT ;  /* 0x000000010400788c */ /* 0x000fe4000bf25070 */
[----:B------:R-:W-:Y:S02]  /*6e60*/  USEL UR5, URZ, 0x1, !UP0 ;  /* 0x000000013f057887 */ /* 0x000fe4000c000000 */
[----:B------:R-:W-:Y:S02]  /*6e70*/  UISETP.GT.U32.AND UP1, UPT, UR36, 0x3, !UP1 ;  /* 0x000000032400788c */ /* 0x000fe4000cf24070 */
[----:B------:R-:W-:Y:S02]  /*6e80*/  ULOP3.LUT UR45, UR45, 0x3, URZ, 0xc0, !UPT ;  /* 0x000000032d2d7892 */ /* 0x000fe4000f8ec03f */
[----:B------:R-:W-:-:S04]  /*6e90*/  USEL UR4, URZ, 0x1, !UP1 ;  /* 0x000000013f047887 */ /* 0x000fc8000c800000 */
[----:B------:R-:W-:Y:S01]  /*6ea0*/  ULOP3.LUT UR48, UR4, UR48, UR5, 0x96, !UPT ;  /* 0x0000003004307292 */ /* 0x000fe2000f8e9605 */
[----:B------:R-:W-:Y:S11]  /*6eb0*/  @P0 BRA `(.L_x_165) ;  /* 0xffffffa800680947 */ /* 0x000ff6000383ffff */
[----:B------:R-:W-:Y:S05]  /*6ec0*/  EXIT ;  /* 0x000000000000794d */ /* 0x000fea0003800000 */
.L_x_16:
[----:B------:R-:W-:-:S08]  /*6ed0*/  ISETP.NE.AND P0, PT, RZ, UR6, PT ;  /* 0x00000006ff007c0c */ /* 0x000fd0000bf05270 */
[----:B------:R-:W0:-:S00]  /*6ee0*/  USETMAXREG.DEALLOC.CTAPOOL 0x28 ;  /* 0x00000028000079c8 */ /* 0x000e0000080e0500 */
[----:B------:R-:W-:Y:S05]  /*6ef0*/  @P0 EXIT ;  /* 0x000000000000094d */ /* 0x000fea0003800000 */
[----:B0-----:R-:W-:Y:S01]  /*6f00*/  LOP3.LUT P0, RZ, R0, 0xff, RZ, 0xc0, !PT ;  /* 0x000000ff00ff7812 */ /* 0x001fe2000780c0ff */
[----:B------:R-:W-:Y:S02]  /*6f10*/  IMAD.MOV.U32 R0, RZ, RZ, 0x1 ;  /* 0x00000001ff007424 */ /* 0x000fe400078e00ff */
[----:B------:R-:W-:-:S10]  /*6f20*/  IMAD.MOV.U32 R8, RZ, RZ, RZ ;  /* 0x000000ffff087224 */ /* 0x000fd400078e00ff */
[----:B------:R-:W-:Y:S05]  /*6f30*/  @!P0 BRA `(.L_x_166) ;  /* 0x0000000c00608947 */ /* 0x000fea0003800000 */
[----:B------:R-:W0:Y:S01]  /*6f40*/  S2R R11, SR_CgaCtaId ;  /* 0x00000000000b7919 */ /* 0x000e220000008800 */
[----:B------:R-:W-:Y:S01]  /*6f50*/  LOP3.LUT P0, RZ, R3, 0x1f, RZ, 0xc0, !PT ;  /* 0x0000001f03ff7812 */ /* 0x000fe2000780c0ff */
[----:B------:R-:W-:Y:S01]  /*6f60*/  ULDC UR5, c[0x0][0x658] ;  /* 0x0001960000057ab9 */ /* 0x000fe20000000800 */
[----:B------:R-:W-:Y:S01]  /*6f70*/  UMOV UR6, 0xffffffff ;  /* 0xffffffff00067882 */ /* 0x000fe20000000000 */
[----:B------:R-:W-:Y:S01]  /*6f80*/  BSSY B0, `(.L_x_166) ;  /* 0x00000d3000007945 */ /* 0x000fe20003800000 */
[----:B------:R-:W-:Y:S01]  /*6f90*/  USHF.L.U32 UR6, UR6, UR5, URZ ;  /* 0x0000000506067299 */ /* 0x000fe2000800063f */
[C---:B------:R-:W-:Y:S01]  /*6fa0*/  ISETP.NE.AND P3, PT, R4.reuse, RZ, PT ;  /* 0x000000ff0400720c */ /* 0x040fe20003f65270 */
[----:B------:R-:W-:Y:S01]  /*6fb0*/  IMAD.MOV.U32 R10, RZ, RZ, 0x1 ;  /* 0x00000001ff0a7424 */ /* 0x000fe200078e00ff */
[----:B------:R-:W-:Y:S01]  /*6fc0*/  ISETP.NE.OR P0, PT, R4, RZ, !P0 ;  /* 0x000000ff0400720c */ /* 0x000fe20004705670 */
[----:B------:R-:W-:Y:S01]  /*6fd0*/  IMAD.MOV.U32 R0, RZ, RZ, 0x1 ;  /* 0x00000001ff007424 */ /* 0x000fe200078e00ff */
[----:B------:R-:W-:Y:S01]  /*6fe0*/  ULDC UR4, c[0x0][0x600] ;  /* 0x0001800000047ab9 */ /* 0x000fe20000000800 */
[----:B------:R-:W-:Y:S01]  /*6ff0*/  IMAD.MOV.U32 R8, RZ, RZ, RZ ;  /* 0x000000ffff087224 */ /* 0x000fe200078e00ff */
[----:B------:R-:W-:Y:S01]  /*7000*/  UMOV UR7, 0x1 ;  /* 0x0000000100077882 */ /* 0x000fe20000000000 */
[----:B------:R-:W-:-:S02]  /*7010*/  UIADD3 UR21, UR37, 0x1, URZ ;  /* 0x0000000125157890 */ /* 0x000fc4000fffe03f */
[----:B------:R-:W-:Y:S02]  /*7020*/  ULOP3.LUT UR13, UR40, 0x2, URZ, 0xfc, !UPT ;  /* 0x00000002280d7892 */ /* 0x000fe4000f8efc3f */
[----:B------:R-:W-:Y:S02]  /*7030*/  UIADD3 UR4, UR4, -0x1, URZ ;  /* 0xffffffff04047890 */ /* 0x000fe4000fffe03f */
[----:B------:R-:W-:Y:S02]  /*7040*/  USHF.L.U32 UR5, UR7, UR5, URZ ;  /* 0x0000000507057299 */ /* 0x000fe4000800063f */
[----:B------:R-:W-:Y:S01]  /*7050*/  ULOP3.LUT UR6, URZ, UR6, URZ, 0x33, !UPT ;  /* 0x000000063f067292 */ /* 0x000fe2000f8e333f */
[----:B------:R-:W-:Y:S01]  /*7060*/  ULDC.64 UR30, c[0x0][0x198] ;  /* 0x00006600001e7ab9 */ /* 0x000fe20000000a00 */
[C---:B0-----:R-:W-:Y:S02]  /*7070*/  IMAD.SHL.U32 R9, R11.reuse, 0x10, RZ ;  /* 0x000000100b097824 */ /* 0x041fe400078e00ff */
[----:B------:R-:W-:-:S03]  /*7080*/  IMAD.SHL.U32 R11, R11, 0x400, RZ ;  /* 0x000004000b0b7824 */ /* 0x000fc600078e00ff */
[----:B------:R-:W-:-:S07]  /*7090*/  LOP3.LUT R9, R9, 0x70, RZ, 0xc0, !PT ;  /* 0x0000007009097812 */ /* 0x000fce00078ec0ff */
.L_x_178:
[----:B------:R-:W-:-:S03]  /*70a0*/  UMOV UR7, 0xffffffff ;  /* 0xffffffff00077882 */ /* 0x000fc60000000000 */
[----:B------:R-:W-:Y:S05]  /*70b0*/  BRA.DIV UR7, `(.L_x_167) ;  /* 0x0000001207187947 */ /* 0x000fea000b800000 */
[----:B------:R-:W-:-:S13]  /*70c0*/  ELECT P6, URZ, PT ;  /* 0x00000000003f782f */ /* 0x000fda00038c0000 */
.L_x_191:
[----:B------:R-:W0:Y:S01]  /*70d0*/  LDC R3, c[0x0][0x28c] ;  /* 0x0000a300ff037b82 */ /* 0x000e220000000800 */
[----:B------:R-:W-:Y:S01]  /*70e0*/  BSSY B1, `(.L_x_168) ;  /* 0x0000047000017945 */ /* 0x000fe20003800000 */
[----:B0-----:R-:W-:-:S13]  /*70f0*/  ISETP.LT.OR P6, PT, R3, 0x1, !P6 ;  /* 0x000000010300780c */ /* 0x001fda00077c1670 */
[----:B------:R-:W-:Y:S05]  /*7100*/  @P6 BRA `(.L_x_169) ;  /* 0x0000000400106947 */ /* 0x000fea0003800000 */
[----:B------:R-:W-:Y:S02]  /*7110*/  IMAD R6, R2, 0x80, R9 ;  /* 0x0000008002067824 */ /* 0x000fe400078e0209 */
[----:B------:R-:W-:Y:S02]  /*7120*/  IMAD.SHL.U32 R18, R18, 0x40, RZ ;  /* 0x0000004012127824 */ /* 0x000fe400078e00ff */
[----:B------:R-:W-:Y:S02]  /*7130*/  IMAD.MOV.U32 R12, RZ, RZ, RZ ;  /* 0x000000ffff0c7224 */ /* 0x000fe400078e00ff */
[----:B------:R-:W-:Y:S02]  /*7140*/  IMAD.U32 R14, RZ, RZ, UR21 ;  /* 0x00000015ff0e7e24 */ /* 0x000fe4000f8e00ff */
[----:B------:R-:W-:Y:S02]  /*7150*/  IMAD.MOV.U32 R2, RZ, RZ, R0 ;  /* 0x000000ffff027224 */ /* 0x000fe400078e0000 */
[----:B------:R-:W-:-:S07]  /*7160*/  IMAD.MOV.U32 R3, RZ, RZ, R8 ;  /* 0x000000ffff037224 */ /* 0x000fce00078e0008 */
.L_x_173:
[----:B------:R-:W0:Y:S01]  /*7170*/  S2R R5, SR_CgaCtaId ;  /* 0x0000000000057919 */ /* 0x000e220000008800 */
[----:B------:R-:W-:-:S04]  /*7180*/  MOV R4, 0x400 ;  /* 0x0000040000047802 */ /* 0x000fc80000000f00 */
[----:B0-----:R-:W-:Y:S02]  /*7190*/  LEA R13, R5, R4, 0x18 ;  /* 0x00000004050d7211 */ /* 0x001fe400078ec0ff */
[----:B------:R-:W-:Y:S01]  /*71a0*/  SHF.L.U32 R4, R2, 0x1f, RZ ;  /* 0x0000001f02047819 */ /* 0x000fe200000006ff */
[----:B------:R-:W0:Y:S02]  /*71b0*/  @!P3 LDC R5, c[0x0][0x500] ;  /* 0x00014000ff05bb82 */ /* 0x000e240000000800 */
[----:B------:R-:W-:-:S04]  /*71c0*/  IMAD R7, R3, 0x8, R13 ;  /* 0x0000000803077824 */ /* 0x000fc800078e020d */
[----:B------:R-:W1:Y:S02]  /*71d0*/  SYNCS.PHASECHK.TRANS64.TRYWAIT P1, [R7+URZ+0x20], R4 ;  /* 0x00002004070075a7 */ /* 0x000e64000802017f */
[----:B-1----:R-:W-:Y:S05]  /*71e0*/  @!P1 BRA `(.L_x_170) ;  /* 0x0000000c00ec9947 */ /* 0x002fea0003800000 */
.L_x_192:
[----:B------:R-:W-:Y:S01]  /*71f0*/  UPRMT UR7, UR13, 0x9910, URZ ;  /* 0x000099100d077896 */ /* 0x000fe2000800003f */
[----:B0-----:R0:W-:Y:S03]  /*7200*/  @!P3 SYNCS.ARRIVE.TRANS64 RZ, [R7+URZ], R5 ;  /* 0x0000000507ffb9a7 */ /* 0x0011e6000800003f */
[----:B------:R-:W-:-:S06]  /*7210*/  UISETP.NE.AND UP0, UPT, UR7, 0x2, UPT ;  /* 0x000000020700788c */ /* 0x000fcc000bf05270 */
[----:B------:R-:W-:-:S13]  /*7220*/  PLOP3.LUT P1, PT, PT, PT, UP0, 0x80, 0x0 ;  /* 0x000000000000781c */ /* 0x000fda0003f2f008 */
[----:B0-----:R-:W-:Y:S05]  /*7230*/  @P1 BRA `(.L_x_171) ;  /* 0x0000000000041947 */ /* 0x001fea0003800000 */
[----:B------:R-:W-:Y:S01]  /*7240*/  BPT.TRAP 0x1 ;  /* 0x000000040000795c */ /* 0x000fe20000300000 */
.L_x_171:
[----:B------:R-:W-:Y:S05]  /*7250*/  @P0 BRA `(.L_x_172) ;  /* 0x0000000000040947 */ /* 0x000fea0003800000 */
[----:B------:R-:W-:Y:S01]  /*7260*/  BPT.TRAP 0x1 ;  /* 0x000000040000795c */ /* 0x000fe20000300000 */
.L_x_172:
[----:B-1----:R-:W-:Y:S01]  /*7270*/  IMAD.SHL.U32 R4, R3, 0x4000, RZ ;  /* 0x0000400003047824 */ /* 0x002fe200078e00ff */
[----:B------:R-:W-:Y:S01]  /*7280*/  R2UR UR34, R12 ;  /* 0x000000000c2272ca */ /* 0x000fe200000e0000 */
[----:B------:R-:W-:Y:S01]  /*7290*/  VIADD R14, R14, 0xffffffff ;  /* 0xffffffff0e0e7836 */ /* 0x000fe20000000000 */
[----:B------:R-:W-:Y:S01]  /*72a0*/  R2UR UR33, R7 ;  /* 0x00000000072172ca */ /* 0x000fe200000e0000 */
[----:B------:R-:W-:Y:S01]  /*72b0*/  IMAD.IADD R5, R13, 0x1, R4 ;  /* 0x000000010d057824 */ /* 0x000fe200078e0204 */
[----:B------:R-:W-:Y:S01]  /*72c0*/  LOP3.LUT R4, R4, 0x1c00, R11, 0xf8, !PT ;  /* 0x00001c0004047812 */ /* 0x000fe200078ef80b */
[----:B------:R-:W-:Y:S01]  /*72d0*/  UIADD3 UR14, UP0, UR30, 0xf0, URZ ;  /* 0x000000f01e0e7890 */ /* 0x000fe2000ff1e03f */
[----:B------:R-:W-:Y:S01]  /*72e0*/  R2UR UR36, R19 ;  /* 0x00000000132472ca */ /* 0x000fe200000e0000 */
[----:B------:R-:W-:Y:S01]  /*72f0*/  UIADD3 UR42, UP1, UR30, 0x1f0, URZ ;  /* 0x000001f01e2a7890 */ /* 0x000fe2000ff3e03f */
[----:B------:R-:W-:Y:S01]  /*7300*/  R2UR UR24, R5 ;  /* 0x00000000051872ca */ /* 0x000fe200000e0000 */
[----:B------:R-:W-:Y:S01]  /*7310*/  IMAD R4, R4, 0x2, R13 ;  /* 0x0000000204047824 */ /* 0x000fe200078e020d */
[----:B------:R-:W-:Y:S01]  /*7320*/  R2UR UR35, R18 ;  /* 0x00000000122372ca */ /* 0x000fe200000e0000 */
[----:B------:R-:W-:Y:S01]  /*7330*/  UIADD3.X UR15, URZ, UR31, URZ, UP0, !UPT ;  /* 0x0000001f3f0f7290 */ /* 0x000fe200087fe43f */
[----:B------:R-:W-:Y:S01]  /*7340*/  R2UR UR19, R6 ;  /* 0x00000000061372ca */ /* 0x000fe200000e0000 */
[----:B------:R-:W-:Y:S01]  /*7350*/  UIADD3 UR26, UR34, 0x40, URZ ;  /* 0x00000040221a7890 */ /* 0x000fe2000fffe03f */
[----:B------:R-:W-:Y:S01]  /*7360*/  R2UR UR8, R4 ;  /* 0x00000000040872ca */ /* 0x000fe200000e0000 */
[----:B------:R-:W-:Y:S01]  /*7370*/  UIADD3.X UR43, URZ, UR31, URZ, UP1, !UPT ;  /* 0x0000001f3f2b7290 */ /* 0x000fe20008ffe43f */
[----:B------:R-:W-:Y:S01]  /*7380*/  ISETP.GT.AND P2, PT, R14, 0x1, PT ;  /* 0x000000010e00780c */ /* 0x000fe20003f44270 */
[----:B------:R-:W-:Y:S01]  /*7390*/  VIADD R3, R3, 0x1 ;  /* 0x0000000103037836 */ /* 0x000fe20000000000 */
[----:B------:R-:W-:Y:S01]  /*73a0*/  UMOV UR22, 0x0 ;  /* 0x0000000000167882 */ /* 0x000fe20000000000 */
[----:B------:R-:W-:Y:S01]  /*73b0*/  UMOV UR23, 0x10000000 ;  /* 0x1000000000177882 */ /* 0x000fe20000000000 */
[----:B------:R-:W-:Y:S01]  /*73c0*/  UMOV UR25, UR33 ;  /* 0x0000002100197c82 */ /* 0x000fe20008000000 */
[----:B------:R-:W-:Y:S01]  /*73d0*/  UIADD3 UR32, UR24, 0x180, URZ ;  /* 0x0000018018207890 */ /* 0x000fe2000fffe03f */
[----:B------:R-:W-:Y:S01]  /*73e0*/  ISETP.NE.AND P1, PT, R3, 0x4, PT ;  /* 0x000000040300780c */ /* 0x000fe20003f25270 */
[----:B------:R-:W-:Y:S01]  /*73f0*/  UIADD3 UR24, UR24, 0x2180, URZ ;  /* 0x0000218018187890 */ /* 0x000fe2000fffe03f */
[----:B------:R-:W-:Y:S01]  /*7400*/  VIADD R12, R12, 0x80 ;  /* 0x000000800c0c7836 */ /* 0x000fe20000000000 */
[----:B------:R-:W-:Y:S01]  /*7410*/  UMOV UR28, UR36 ;  /* 0x00000024001c7c82 */ /* 0x000fe20008000000 */
[----:B------:R-:W-:Y:S01]  /*7420*/  UMOV UR27, UR35 ;  /* 0x00000023001b7c82 */ /* 0x000fe20008000000 */
[----:B------:R-:W-:Y:S01]  /*7430*/  UIADD3 UR16, UR8, 0x10180, URZ ;  /* 0x0001018008107890 */ /* 0x000fe2000fffe03f */
[----:B------:R-:W-:Y:S01]  /*7440*/  SEL R5, RZ, 0x1, P1 ;  /* 0x00000001ff057807 */ /* 0x000fe20000800000 */
[----:B------:R-:W-:Y:S01]  /*7450*/  UIADD3 UR8, UR8, 0x14180, URZ ;  /* 0x0001418008087890 */ /* 0x000fe2000fffe03f */
[----:B------:R0:W-:Y:S01]  /*7460*/  UTMALDG.3D [UR32], [UR14], desc[UR22] ;  /* 0x000016200e0075b4 */ /* 0x0001e20008011000 */
[----:B------:R-:W-:Y:S01]  /*7470*/  UMOV UR7, 0xff0000 ;  /* 0x00ff000000077882 */ /* 0x000fe20000000000 */
[----:B------:R-:W-:Y:S01]  /*7480*/  UMOV UR17, UR33 ;  /* 0x0000002100117c82 */ /* 0x000fe20008000000 */
[----:B------:R-:W-:Y:S01]  /*7490*/  UMOV UR18, UR34 ;  /* 0x0000002200127c82 */ /* 0x000fe20008000000 */
[----:B------:R-:W-:Y:S01]  /*74a0*/  UMOV UR20, UR36 ;  /* 0x0000002400147c82 */ /* 0x000fe20008000000 */
[----:B------:R-:W-:Y:S01]  /*74b0*/  UMOV UR9, UR33 ;  /* 0x0000002100097c82 */ /* 0x000fe20008000000 */
[----:B------:R-:W-:Y:S01]  /*74c0*/  UMOV UR11, UR19 ;  /* 0x00000013000b7c82 */ /* 0x000fe20008000000 */
[----:B------:R-:W-:Y:S01]  /*74d0*/  UMOV UR12, UR36 ;  /* 0x00000024000c7c82 */ /* 0x000fe20008000000 */
[----:B------:R0:W-:Y:S01]  /*74e0*/  UTMALDG.3D [UR24], [UR14], desc[UR22] ;  /* 0x000016180e0075b4 */ /* 0x0001e20008011000 */
[----:B------:R-:W-:Y:S01]  /*74f0*/  UMOV UR10, UR26 ;  /* 0x0000001a000a7c82 */ /* 0x000fe20008000000 */
[----:B------:R-:W-:-:S02]  /*7500*/  LOP3.LUT R2, R2, R5, RZ, 0x3c, !PT ;  /* 0x0000000502027212 */ /* 0x000fc400078e3cff */
[----:B------:R-:W-:Y:S01]  /*7510*/  SEL R3, R3, RZ, P1 ;  /* 0x000000ff03037207 */ /* 0x000fe20000800000 */
[----:B------:R0:W-:Y:S01]  /*7520*/  UTMALDG.3D.MULTICAST [UR16], [UR42], UR7, desc[UR22] ;  /* 0x000016102a0073b4 */ /* 0x0001e20008011807 */
[----:B------:R0:W-:Y:S02]  /*7530*/  UTMALDG.3D.MULTICAST [UR8], [UR42], UR7, desc[UR22] ;  /* 0x000016082a0073b4 */ /* 0x0001e40008011807 */
[----:B0-----:R-:W-:Y:S05]  /*7540*/  @P2 BRA `(.L_x_173) ;  /* 0xfffffffc00082947 */ /* 0x001fea000383ffff */
.L_x_169:
[----:B------:R-:W-:Y:S05]  /*7550*/  BSYNC B1 ;  /* 0x0000000000017941 */ /* 0x000fea0003800000 */
.L_x_168:
[----:B------:R-:W-:Y:S01]  /*7560*/  LOP3.LUT P4, RZ, R10, 0xff, RZ, 0xc0, !PT ;  /* 0x000000ff0aff7812 */ /* 0x000fe2000788c0ff */
[----:B------:R-:W-:Y:S01]  /*7570*/  VIADD R8, R8, UR37 ;  /* 0x0000002508087c36 */ /* 0x000fe20008000000 */
[----:B------:R-:W-:Y:S01]  /*7580*/  ULDC.64 UR8, c[0x0][0x650] ;  /* 0x0001940000087ab9 */ /* 0x000fe20000000a00 */
[----:B------:R-:W-:Y:S01]  /*7590*/  BSSY B1, `(.L_x_174) ;  /* 0x000006f000017945 */ /* 0x000fe20003800000 */
[----:B------:R-:W-:Y:S01]  /*75a0*/  IMAD.MOV.U32 R18, RZ, RZ, -0x1 ;  /* 0xffffffffff127424 */ /* 0x000fe200078e00ff */
[----:B------:R-:W-:Y:S01]  /*75b0*/  PRMT R10, RZ, 0x7610, R10 ;  /* 0x00007610ff0a7816 */ /* 0x000fe2000000000a */
[----:B------:R-:W-:Y:S01]  /*75c0*/  IMAD.MOV.U32 R19, RZ, RZ, -0x1 ;  /* 0xffffffffff137424 */ /* 0x000fe200078e00ff */
[C---:B------:R-:W-:Y:S02]  /*75d0*/  ISETP.GT.U32.AND P1, PT, R8.reuse, 0x3, PT ;  /* 0x000000030800780c */ /* 0x040fe40003f24070 */
[----:B------:R-:W-:Y:S02]  /*75e0*/  SHF.R.U32.HI R2, RZ, 0x2, R8 ;  /* 0x00000002ff027819 */ /* 0x000fe40000011608 */
[----:B------:R-:W-:-:S02]  /*75f0*/  LOP3.LUT R8, R8, 0x3, RZ, 0xc0, !PT ;  /* 0x0000000308087812 */ /* 0x000fc400078ec0ff */
[----:B------:R-:W0:Y:S01]  /*7600*/  @P4 S2R R4, SR_CgaCtaId ;  /* 0x0000000000044919 */ /* 0x000e220000008800 */
[----:B------:R-:W-:Y:S02]  /*7610*/  @P4 MOV R3, 0x400 ;  /* 0x0000040000034802 */ /* 0x000fe40000000f00 */
[----:B------:R-:W-:-:S04]  /*7620*/  LOP3.LUT R2, R2, 0x1, RZ, 0xc0, !PT ;  /* 0x0000000102027812 */ /* 0x000fc800078ec0ff */
[----:B------:R-:W-:Y:S02]  /*7630*/  ISETP.NE.U32.AND P2, PT, R2, 0x1, PT ;  /* 0x000000010200780c */ /* 0x000fe40003f45070 */
[----:B0-----:R-:W-:Y:S01]  /*7640*/  @P4 LEA R3, R4, R3, 0x18 ;  /* 0x0000000304034211 */ /* 0x001fe200078ec0ff */
[----:B------:R-:W-:-:S03]  /*7650*/  IMAD.U32 R4, RZ, RZ, UR37 ;  /* 0x00000025ff047e24 */ /* 0x000fc6000f8e00ff */
[----:B------:R0:W-:Y:S01]  /*7660*/  @P4 SYNCS.ARRIVE.TRANS64.A1T0 RZ, [R3+URZ+0x78], RZ ;  /* 0x000078ff03ff49a7 */ /* 0x0001e2000810003f */
[----:B------:R-:W-:Y:S02]  /*7670*/  IADD3 R16, P4, R16, UR52, RZ ;  /* 0x0000003410107c10 */ /* 0x000fe4000ff9e0ff */
[----:B------:R-:W-:Y:S02]  /*7680*/  ISETP.LT.U32.AND P1, PT, R4, 0x4, P1 ;  /* 0x000000040400780c */ /* 0x000fe40000f21070 */
[----:B------:R-:W-:Y:S02]  /*7690*/  IADD3.X R17, R17, UR39, RZ, P4, !PT ;  /* 0x0000002711117c10 */ /* 0x000fe4000a7fe4ff */
[----:B------:R-:W-:Y:S02]  /*76a0*/  ISETP.GE.U32.AND P4, PT, R16, UR8, PT ;  /* 0x0000000810007c0c */ /* 0x000fe4000bf86070 */
[----:B0-----:R-:W-:Y:S02]  /*76b0*/  SEL R3, RZ, 0x1, !P1 ;  /* 0x00000001ff037807 */ /* 0x001fe40004800000 */
[----:B------:R-:W-:-:S02]  /*76c0*/  ISETP.GE.U32.AND.EX P1, PT, R17, UR9, PT, P4 ;  /* 0x0000000911007c0c */ /* 0x000fc4000bf26140 */
[----:B------:R-:W-:-:S04]  /*76d0*/  ISETP.GT.U32.AND P2, PT, R4, 0x3, !P2 ;  /* 0x000000030400780c */ /* 0x000fc80005744070 */
[----:B------:R-:W-:-:S04]  /*76e0*/  SEL R2, RZ, 0x1, !P2 ;  /* 0x00000001ff027807 */ /* 0x000fc80005000000 */
[--C-:B------:R-:W-:Y:S01]  /*76f0*/  LOP3.LUT R0, R2, R0, R3.reuse, 0x96, !PT ;  /* 0x0000000002007212 */ /* 0x100fe200078e9603 */
[----:B------:R-:W-:Y:S01]  /*7700*/  IMAD.MOV.U32 R2, RZ, RZ, -0x1 ;  /* 0xffffffffff027424 */ /* 0x000fe200078e00ff */
[----:B------:R-:W-:Y:S01]  /*7710*/  PRMT R3, RZ, 0x7610, R3 ;  /* 0x00007610ff037816 */ /* 0x000fe20000000003 */
[----:B------:R-:W-:Y:S06]  /*7720*/  @P1 BRA `(.L_x_175) ;  /* 0x0000000400541947 */ /* 0x000fec0003800000 */
[----:B------:R-:W0:Y:S01]  /*7730*/  S2UR UR7, SR_CTAID.X ;  /* 0x00000000000779c3 */ /* 0x000e220000002500 */
[----:B------:R-:W-:Y:S01]  /*7740*/  ULDC.64 UR8, c[0x0][0x628] ;  /* 0x00018a0000087ab9 */ /* 0x000fe20000000a00 */
[----:B------:R-:W-:Y:S01]  /*7750*/  ULDC UR10, c[0x0][0x150] ;  /* 0x00005400000a7ab9 */ /* 0x000fe20000000800 */
[----:B------:R-:W-:Y:S01]  /*7760*/  ISETP.NE.U32.AND P1, PT, RZ, UR8, PT ;  /* 0x00000008ff007c0c */ /* 0x000fe2000bf25070 */
[----:B------:R-:W-:Y:S01]  /*7770*/  ULDC UR11, c[0x0][0x630] ;  /* 0x00018c00000b7ab9 */ /* 0x000fe20000000800 */
[----:B------:R-:W-:Y:S01]  /*7780*/  ULDC UR14, c[0x0][0x154] ;  /* 0x00005500000e7ab9 */ /* 0x000fe20000000800 */
[----:B------:R-:W-:Y:S01]  /*7790*/  IMAD.MOV.U32 R2, RZ, RZ, R16 ;  /* 0x000000ffff027224 */ /* 0x000fe200078e0010 */
[----:B------:R-:W-:Y:S01]  /*77a0*/  ISETP.NE.AND.EX P1, PT, RZ, UR9, PT, P1 ;  /* 0x00000009ff007c0c */ /* 0x000fe2000bf25310 */
[----:B------:R-:W1:Y:S01]  /*77b0*/  S2UR UR12, SR_CTAID.Y ;  /* 0x00000000000c79c3 */ /* 0x000e620000002600 */
[----:B0-----:R-:W-:-:S05]  /*77c0*/  I2FP.F32.U32 R3, UR7 ;  /* 0x0000000700037c45 */ /* 0x001fca0008201000 */
[----:B------:R-:W-:Y:S01]  /*77d0*/  FMUL R12, R3, UR10 ;  /* 0x0000000a030c7c20 */ /* 0x000fe20008400000 */
[----:B------:R-:W-:-:S05]  /*77e0*/  IMAD.MOV.U32 R3, RZ, RZ, R17 ;  /* 0x000000ffff037224 */ /* 0x000fca00078e0011 */
[----:B------:R-:W-:Y:S05]  /*77f0*/  @!P1 BRA `(.L_x_176) ;  /* 0x0000000000289947 */ /* 0x000fea0003800000 */
[----:B------:R-:W-:Y:S02]  /*7800*/  ULDC UR10, c[0x0][0x634] ;  /* 0x00018d00000a7ab9 */ /* 0x000fe40000000800 */
[----:B------:R-:W-:-:S05]  /*7810*/  IADD3 R7, P1, R16, UR10, RZ ;  /* 0x0000000a10077c10 */ /* 0x000fca000ff3e0ff */
[----:B------:R-:W-:-:S04]  /*7820*/  IMAD.X R13, RZ, RZ, R17, P1 ;  /* 0x000000ffff0d7224 */ /* 0x000fc800008e0611 */
[----:B------:R-:W-:-:S04]  /*7830*/  IMAD.WIDE.U32 R4, R13, UR8, RZ ;  /* 0x000000080d047c25 */ /* 0x000fc8000f8e00ff */
[----:B------:R-:W-:-:S04]  /*7840*/  IMAD.WIDE.U32 R4, P1, R7, UR9, R4 ;  /* 0x0000000907047c25 */ /* 0x000fc8000f820004 */
[----:B------:R-:W-:-:S04]  /*7850*/  IMAD.WIDE.U32 R6, R7, UR8, RZ ;  /* 0x0000000807067c25 */ /* 0x000fc8000f8e00ff */
[----:B------:R-:W-:Y:S01]  /*7860*/  IMAD.X R3, RZ, RZ, RZ, P1 ;  /* 0x000000ffff037224 */ /* 0x000fe200008e06ff */
[----:B------:R-:W-:Y:S01]  /*7870*/  IADD3 RZ, P1, R7, R4, RZ ;  /* 0x0000000407ff7210 */ /* 0x000fe20007f3e0ff */
[----:B------:R-:W-:-:S04]  /*7880*/  IMAD.MOV.U32 R2, RZ, RZ, R5 ;  /* 0x000000ffff027224 */ /* 0x000fc800078e0005 */
[----:B------:R-:W-:-:S08]  /*7890*/  IMAD.WIDE.U32.X R2, R13, UR9, R2, P1 ;  /* 0x000000090d027c25 */ /* 0x000fd000088e0402 */
.L_x_176:
[--C-:B------:R-:W-:Y:S01]  /*78a0*/  SHF.R.U64 R19, R2, UR11, R3.reuse ;  /* 0x0000000b02137c19 */ /* 0x100fe20008001203 */
[----:B------:R-:W0:Y:S01]  /*78b0*/  F2I.U32.TRUNC.NTZ R12, R12 ;  /* 0x0000000c000c7305 */ /* 0x000e22000020f000 */
[----:B------:R-:W-:Y:S01]  /*78c0*/  SHF.R.U32.HI R2, RZ, UR11, R3 ;  /* 0x0000000bff027c19 */ /* 0x000fe20008011603 */
[----:B------:R-:W-:Y:S01]  /*78d0*/  ULDC.64 UR8, c[0x0][0x620] ;  /* 0x0001880000087ab9 */ /* 0x000fe20000000a00 */
[----:B------:R-:W-:Y:S01]  /*78e0*/  IADD3 R5, P1, RZ, -R19, RZ ;  /* 0x80000013ff057210 */ /* 0x000fe20007f3e0ff */
[----:B------:R-:W-:Y:S01]  /*78f0*/  ULDC UR11, c[0x0][0x658] ;  /* 0x00019600000b7ab9 */ /* 0x000fe20000000800 */
[----:B-1----:R-:W-:Y:S01]  /*7900*/  I2FP.F32.U32 R4, UR12 ;  /* 0x0000000c00047c45 */ /* 0x002fe20008201000 */
[----:B------:R-:W-:Y:S02]  /*7910*/  ULDC UR16, c[0x0][0x648] ;  /* 0x0001920000107ab9 */ /* 0x000fe40000000800 */
[----:B------:R-:W-:Y:S02]  /*7920*/  IMAD.X R2, RZ, RZ, ~R2, P1 ;  /* 0x000000ffff027224 */ /* 0x000fe400008e0e02 */
[----:B------:R-:W-:Y:S01]  /*7930*/  FMUL R6, R4, UR14 ;  /* 0x0000000e04067c20 */ /* 0x000fe20008400000 */
[----:B------:R-:W-:Y:S01]  /*7940*/  ULDC.64 UR14, c[0x0][0x640] ;  /* 0x00019000000e7ab9 */ /* 0x000fe20000000a00 */
[----:B------:R-:W-:Y:S01]  /*7950*/  IMAD R4, R2, UR8, RZ ;  /* 0x0000000802047c24 */ /* 0x000fe2000f8e02ff */
[----:B------:R-:W-:Y:S01]  /*7960*/  ISETP.NE.U32.AND P1, PT, RZ, UR14, PT ;  /* 0x0000000eff007c0c */ /* 0x000fe2000bf25070 */
[C---:B------:R-:W-:Y:S01]  /*7970*/  IMAD.WIDE.U32 R2, R5.reuse, UR8, R16 ;  /* 0x0000000805027c25 */ /* 0x040fe2000f8e0010 */
[----:B0-----:R-:W-:Y:S01]  /*7980*/  R2UR UR8, R12 ;  /* 0x000000000c0872ca */ /* 0x001fe200000e0000 */
[----:B------:R-:W0:Y:S01]  /*7990*/  F2I.U32.TRUNC.NTZ R6, R6 ;  /* 0x0000000600067305 */ /* 0x000e22000020f000 */
[----:B------:R-:W1:Y:S01]  /*79a0*/  LDC R12, c[0x0][0x610] ;  /* 0x00018400ff0c7b82 */ /* 0x000e620000000800 */
[----:B------:R-:W-:Y:S01]  /*79b0*/  IMAD R5, R5, UR9, R4 ;  /* 0x0000000905057c24 */ /* 0x000fe2000f8e0204 */
[----:B------:R-:W-:Y:S01]  /*79c0*/  ULDC UR9, c[0x0][0x618] ;  /* 0x0001860000097ab9 */ /* 0x000fe20000000800 */
[----:B------:R-:W-:-:S02]  /*79d0*/  ISETP.NE.AND.EX P1, PT, RZ, UR15, PT, P1 ;  /* 0x0000000fff007c0c */ /* 0x000fc4000bf25310 */
[----:B------:R-:W-:-:S05]  /*79e0*/  IMAD.IADD R3, R3, 0x1, R5 ;  /* 0x0000000103037824 */ /* 0x000fca00078e0205 */
[--C-:B------:R-:W-:Y:S02]  /*79f0*/  SHF.R.U64 R14, R2, UR9, R3.reuse ;  /* 0x00000009020e7c19 */ /* 0x100fe40008001203 */
[----:B------:R-:W-:Y:S01]  /*7a00*/  SHF.R.U32.HI R3, RZ, UR9, R3 ;  /* 0x00000009ff037c19 */ /* 0x000fe20008011603 */
[----:B------:R-:W-:Y:S01]  /*7a10*/  ULDC UR9, c[0x0][0x608] ;  /* 0x0001820000097ab9 */ /* 0x000fe20000000800 */
[----:B0-----:R-:W-:Y:S02]  /*7a20*/  R2UR UR10, R6 ;  /* 0x00000000060a72ca */ /* 0x001fe400000e0000 */
[--C-:B------:R-:W-:Y:S02]  /*7a30*/  SHF.R.U64 R15, R14, UR9, R3.reuse ;  /* 0x000000090e0f7c19 */ /* 0x100fe40008001203 */
[----:B------:R-:W-:Y:S01]  /*7a40*/  SHF.R.U32.HI R2, RZ, UR9, R3 ;  /* 0x00000009ff027c19 */ /* 0x000fe20008011603 */
[----:B------:R-:W-:-:S03]  /*7a50*/  UIADD3 UR9, -UR8, URZ, URZ ;  /* 0x0000003f08097290 */ /* 0x000fc6000fffe13f */
[--C-:B------:R-:W-:Y:S01]  /*7a60*/  SHF.R.U64 R21, R15, UR11, R2.reuse ;  /* 0x0000000b0f157c19 */ /* 0x100fe20008001202 */
[----:B------:R-:W-:Y:S01]  /*7a70*/  ULDC UR8, c[0x0][0x144] ;  /* 0x0000510000087ab9 */ /* 0x000fe20000000800 */
[----:B------:R-:W-:-:S03]  /*7a80*/  SHF.R.U32.HI R3, RZ, UR11, R2 ;  /* 0x0000000bff037c19 */ /* 0x000fc60008011602 */
[----:B------:R-:W-:Y:S01]  /*7a90*/  IMAD.MOV.U32 R2, RZ, RZ, R21 ;  /* 0x000000ffff027224 */ /* 0x000fe200078e0015 */
[----:B------:R-:W-:Y:S06]  /*7aa0*/  @!P1 BRA `(.L_x_177) ;  /* 0x0000000000289947 */ /* 0x000fec0003800000 */
        /* <DEDUP_REMOVED lines=10> */
.L_x_177:
[----:B------:R-:W-:Y:S01]  /*7b50*/  UISETP.NE.AND UP0, UPT, UR38, URZ, UPT ;  /* 0x0000003f2600728c */ /* 0x000fe2000bf05270 */
[----:B------:R-:W-:Y:S01]  /*7b60*/  SHF.R.U64 R3, R2, UR16, R3 ;  /* 0x0000001002037c19 */ /* 0x000fe20008001203 */
[----:B------:R-:W-:Y:S01]  /*7b70*/  UIADD3 UR10, -UR10, URZ, URZ ;  /* 0x0000003f0a0a7290 */ /* 0x000fe2000fffe13f */
[----:B------:R-:W-:Y:S01]  /*7b80*/  LOP3.LUT R2, R15, UR6, RZ, 0xc0, !PT ;  /* 0x000000060f027c12 */ /* 0x000fe2000f8ec0ff */
[----:B------:R-:W-:Y:S01]  /*7b90*/  UIMAD UR7, UR8, UR9, UR7 ;  /* 0x00000009080772a4 */ /* 0x000fe2000f8e0207 */
[----:B------:R-:W-:Y:S01]  /*7ba0*/  LOP3.LUT R5, R14, UR4, RZ, 0xc0, !PT ;  /* 0x000000040e057c12 */ /* 0x000fe2000f8ec0ff */
[----:B------:R-:W-:Y:S01]  /*7bb0*/  IMAD.MOV R4, RZ, RZ, -R3 ;  /* 0x000000ffff047224 */ /* 0x000fe200078e0a03 */
[----:B------:R-:W-:Y:S01]  /*7bc0*/  ULDC UR8, c[0x0][0x148] ;  /* 0x0000520000087ab9 */ /* 0x000fe20000000800 */
[----:B------:R-:W-:Y:S01]  /*7bd0*/  IMAD R3, R3, UR5, R2 ;  /* 0x0000000503037c24 */ /* 0x000fe2000f8e0202 */
[----:B------:R-:W-:Y:S02]  /*7be0*/  PLOP3.LUT P1, PT, PT, PT, UP0, 0x80, 0x0 ;  /* 0x000000000000781c */ /* 0x000fe40003f2f008 */
[----:B------:R-:W-:-:S03]  /*7bf0*/  @UP0 UIMAD UR7, UR8, UR10, UR12 ;  /* 0x0000000a080702a4 */ /* 0x000fc6000f8e020c */
[----:B------:R-:W-:Y:S02]  /*7c00*/  ULDC UR8, c[0x0][0x638] ;  /* 0x00018e0000087ab9 */ /* 0x000fe40000000800 */
[----:B------:R-:W-:Y:S02]  /*7c10*/  IMAD R2, R4, UR8, R21 ;  /* 0x0000000804027c24 */ /* 0x000fe4000f8e0215 */
[----:B-1----:R-:W-:Y:S01]  /*7c20*/  IMAD R12, R3, R12, UR7 ;  /* 0x00000007030c7e24 */ /* 0x002fe2000f8e020c */
[----:B------:R-:W-:Y:S01]  /*7c30*/  ULDC UR7, c[0x0][0x600] ;  /* 0x0001800000077ab9 */ /* 0x000fe20000000800 */
[----:B------:R-:W-:Y:S02]  /*7c40*/  IMAD.MOV.U32 R3, RZ, RZ, 0x1 ;  /* 0x00000001ff037424 */ /* 0x000fe400078e00ff */
[----:B------:R-:W-:-:S05]  /*7c50*/  IMAD R5, R2, UR7, R5 ;  /* 0x0000000702057c24 */ /* 0x000fca000f8e0205 */
[----:B------:R-:W-:Y:S02]  /*7c60*/  SEL R2, R5, R12, !P1 ;  /* 0x0000000c05027207 */ /* 0x000fe40004800000 */
[----:B------:R-:W-:-:S07]  /*7c70*/  SEL R18, R12, R5, !P1 ;  /* 0x000000050c127207 */ /* 0x000fce0004800000 */
.L_x_175:
[----:B------:R-:W-:Y:S05]  /*7c80*/  BSYNC B1 ;  /* 0x0000000000017941 */ /* 0x000fea0003800000 */
.L_x_174:
[----:B------:R-:W-:-:S13]  /*7c90*/  LOP3.LUT P1, RZ, R3, 0xff, RZ, 0xc0, !PT ;  /* 0x000000ff03ff7812 */ /* 0x000fda000782c0ff */
[----:B------:R-:W-:Y:S05]  /*7ca0*/  @P1 BRA `(.L_x_178) ;  /* 0xfffffff000fc1947 */ /* 0x000fea000383ffff */
[----:B------:R-:W-:Y:S05]  /*7cb0*/  BSYNC B0 ;  /* 0x0000000000007941 */ /* 0x000fea0003800000 */
.L_x_166:
[----:B------:R-:W-:-:S03]  /*7cc0*/  UMOV UR7, 0xffffffff ;  /* 0xffffffff00077882 */ /* 0x000fc60000000000 */
[----:B------:R-:W-:Y:S05]  /*7cd0*/  BRA.DIV UR7, `(.L_x_179) ;  /* 0x0000000607447947 */ /* 0x000fea000b800000 */
[----:B------:R-:W-:-:S13]  /*7ce0*/  ELECT P6, URZ, PT ;  /* 0x00000000003f782f */ /* 0x000fda00038c0000 */
.L_x_195:
[----:B------:R-:W-:Y:S04]  /*7cf0*/  BSSY B0, `(.L_x_180) ;  /* 0x000002c000007945 */ /* 0x000fe80003800000 */
[----:B------:R-:W-:Y:S05]  /*7d00*/  @!P6 BRA `(.L_x_181) ;  /* 0x0000000000a8e947 */ /* 0x000fea0003800000 */
[----:B------:R-:W-:-:S04]  /*7d10*/  ULOP3.LUT UR7, UR40, 0x2, URZ, 0xfc, !UPT ;  /* 0x0000000228077892 */ /* 0x000fc8000f8efc3f */
[----:B------:R-:W-:-:S06]  /*7d20*/  UISETP.NE.AND UP0, UPT, UR7, 0x3, UPT ;  /* 0x000000030700788c */ /* 0x000fcc000bf05270 */
[----:B------:R-:W-:-:S13]  /*7d30*/  PLOP3.LUT P0, PT, PT, PT, UP0, 0x80, 0x0 ;  /* 0x000000000000781c */ /* 0x000fda0003f0f008 */
[----:B------:R-:W-:Y:S05]  /*7d40*/  @!P0 BRA `(.L_x_182) ;  /* 0x0000000000048947 */ /* 0x000fea0003800000 */
[----:B------:R-:W-:Y:S01]  /*7d50*/  BPT.TRAP 0x1 ;  /* 0x000000040000795c */ /* 0x000fe20000300000 */
.L_x_182:
[----:B------:R-:W0:Y:S01]  /*7d60*/  S2R R3, SR_CgaCtaId ;  /* 0x0000000000037919 */ /* 0x000e220000008800 */
[----:B------:R-:W-:-:S04]  /*7d70*/  MOV R2, 0x400 ;  /* 0x0000040000027802 */ /* 0x000fc80000000f00 */
[----:B0-----:R-:W-:Y:S02]  /*7d80*/  LEA R3, R3, R2, 0x18 ;  /* 0x0000000203037211 */ /* 0x001fe400078ec0ff */
[----:B------:R-:W-:-:S03]  /*7d90*/  SHF.L.U32 R2, R0, 0x1f, RZ ;  /* 0x0000001f00027819 */ /* 0x000fc600000006ff */
[----:B------:R-:W-:-:S04]  /*7da0*/  VIADD R3, R3, 0x20 ;  /* 0x0000002003037836 */ /* 0x000fc80000000000 */
[C---:B------:R-:W-:Y:S02]  /*7db0*/  IMAD R7, R8.reuse, 0x8, R3 ;  /* 0x0000000808077824 */ /* 0x040fe400078e0203 */
[----:B------:R-:W-:Y:S02]  /*7dc0*/  VIADD R8, R8, 0x1 ;  /* 0x0000000108087836 */ /* 0x000fe40000000000 */
[----:B------:R-:W0:Y:S03]  /*7dd0*/  SYNCS.PHASECHK.TRANS64.TRYWAIT P0, [R7+URZ], R2 ;  /* 0x00000002070075a7 */ /* 0x000e26000800017f */
[----:B------:R-:W-:-:S04]  /*7de0*/  ISETP.NE.AND P1, PT, R8, 0x4, PT ;  /* 0x000000040800780c */ /* 0x000fc80003f25270 */
[----:B------:R-:W-:Y:S02]  /*7df0*/  SEL R5, RZ, 0x1, P1 ;  /* 0x00000001ff057807 */ /* 0x000fe40000800000 */
[----:B------:R-:W-:Y:S02]  /*7e00*/  SEL R8, R8, RZ, P1 ;  /* 0x000000ff08087207 */ /* 0x000fe40000800000 */
[----:B------:R-:W-:-:S03]  /*7e10*/  LOP3.LUT R5, R0, R5, RZ, 0x3c, !PT ;  /* 0x0000000500057212 */ /* 0x000fc600078e3cff */
[----:B------:R-:W-:Y:S01]  /*7e20*/  IMAD R9, R8, 0x8, R3 ;  /* 0x0000000808097824 */ /* 0x000fe200078e0203 */
[----:B------:R-:W-:Y:S01]  /*7e30*/  SHF.L.U32 R4, R5, 0x1f, RZ ;  /* 0x0000001f05047819 */ /* 0x000fe200000006ff */
[----:B0-----:R-:W-:Y:S06]  /*7e40*/  @!P0 BRA `(.L_x_183) ;  /* 0x0000000400088947 */ /* 0x001fec0003800000 */
.L_x_196:
[----:B------:R-:W1:Y:S01]  /*7e50*/  SYNCS.PHASECHK.TRANS64.TRYWAIT P0, [R9+URZ], R4 ;  /* 0x00000004090075a7 */ /* 0x000e62000800017f */
[----:B------:R-:W-:-:S05]  /*7e60*/  VIADD R0, R8, 0x1 ;  /* 0x0000000108007836 */ /* 0x000fca0000000000 */
[----:B------:R-:W-:-:S04]  /*7e70*/  ISETP.NE.AND P1, PT, R0, 0x4, PT ;  /* 0x000000040000780c */ /* 0x000fc80003f25270 */
[----:B0-----:R-:W-:Y:S02]  /*7e80*/  SEL R2, RZ, 0x1, P1 ;  /* 0x00000001ff027807 */ /* 0x001fe40000800000 */
[----:B------:R-:W-:Y:S02]  /*7e90*/  SEL R0, R0, RZ, P1 ;  /* 0x000000ff00007207 */ /* 0x000fe40000800000 */
[----:B------:R-:W-:-:S03]  /*7ea0*/  LOP3.LUT R7, R5, R2, RZ, 0x3c, !PT ;  /* 0x0000000205077212 */ /* 0x000fc600078e3cff */
[----:B------:R-:W-:Y:S01]  /*7eb0*/  IMAD R6, R0, 0x8, R3 ;  /* 0x0000000800067824 */ /* 0x000fe200078e0203 */
[----:B------:R-:W-:Y:S01]  /*7ec0*/  SHF.L.U32 R5, R7, 0x1f, RZ ;  /* 0x0000001f07057819 */ /* 0x000fe200000006ff */
[----:B-1----:R-:W-:Y:S06]  /*7ed0*/  @!P0 BRA `(.L_x_184) ;  /* 0x0000000000f88947 */ /* 0x002fec0003800000 */
.L_x_197:
[----:B------:R-:W1:Y:S01]  /*7ee0*/  SYNCS.PHASECHK.TRANS64.TRYWAIT P0, [R6+URZ], R5 ;  /* 0x00000005060075a7 */ /* 0x000e62000800017f */
[----:B------:R-:W-:-:S05]  /*7ef0*/  VIADD R0, R0, 0x1 ;  /* 0x0000000100007836 */ /* 0x000fca0000000000 */
[----:B------:R-:W-:-:S04]  /*7f00*/  ISETP.NE.AND P1, PT, R0, 0x4, PT ;  /* 0x000000040000780c */ /* 0x000fc80003f25270 */
[----:B------:R-:W-:Y:S02]  /*7f10*/  SEL R2, RZ, 0x1, P1 ;  /* 0x00000001ff027807 */ /* 0x000fe40000800000 */
[----:B------:R-:W-:Y:S02]  /*7f20*/  SEL R0, R0, RZ, P1 ;  /* 0x000000ff00007207 */ /* 0x000fe40000800000 */
[----:B------:R-:W-:Y:S01]  /*7f30*/  LOP3.LUT R2, R7, R2, RZ, 0x3c, !PT ;  /* 0x0000000207027212 */ /* 0x000fe200078e3cff */
[----:B-1----:R-:W-:Y:S06]  /*7f40*/  @!P0 BRA `(.L_x_185) ;  /* 0x0000000000f08947 */ /* 0x002fec0003800000 */
.L_x_198:
[----:B------:R-:W-:Y:S01]  /*7f50*/  IMAD R3, R0, 0x8, R3 ;  /* 0x0000000800037824 */ /* 0x000fe200078e0203 */
[----:B------:R-:W-:-:S07]  /*7f60*/  SHF.L.U32 R0, R2, 0x1f, RZ ;  /* 0x0000001f02007819 */ /* 0x000fce00000006ff */
.L_x_186:
[----:B--2---:R2:W3:Y:S02]  /*7f70*/  SYNCS.PHASECHK.TRANS64.TRYWAIT P0, [R3+URZ], R0 ;  /* 0x00000000030075a7 */ /* 0x0044e4000800017f */
[----:B---3--:R-:W-:Y:S05]  /*7f80*/  @!P0 NANOSLEEP.SYNCS 0x989680 ;  /* 0x009896800000895d */ /* 0x008fea0003900000 */
[----:B------:R-:W3:Y:S02]  /*7f90*/  @!P0 SYNCS.PHASECHK.TRANS64 P0, [R3+URZ], R0 ;  /* 0x00000000030085a7 */ /* 0x000ee4000800007f */
[----:B---3--:R-:W-:Y:S05]  /*7fa0*/  @!P0 BRA `(.L_x_186) ;  /* 0xfffffffc00f08947 */ /* 0x008fea000383ffff */
.L_x_181:
[----:B------:R-:W-:Y:S05]  /*7fb0*/  BSYNC B0 ;  /* 0x0000000000007941 */ /* 0x000fea0003800000 */
.L_x_180:
[----:B------:R-:W-:Y:S05]  /*7fc0*/  EXIT ;  /* 0x000000000000794d */ /* 0x000fea0003800000 */
.L_x_18:
[----:B0-----:R0:W1:Y:S02]  /*7fd0*/  SYNCS.PHASECHK.TRANS64.TRYWAIT P0, [R97+URZ+-0x8], R0 ;  /* 0xfffff800610075a7 */ /* 0x001064000800017f */
[----:B-1----:R-:W-:Y:S05]  /*7fe0*/  @!P0 NANOSLEEP.SYNCS 0x989680 ;  /* 0x009896800000895d */ /* 0x002fea0003900000 */
[----:B------:R-:W1:Y:S02]  /*7ff0*/  @!P0 SYNCS.PHASECHK.TRANS64 P0, [R97+URZ+-0x8], R0 ;  /* 0xfffff800610085a7 */ /* 0x000e64000800007f */
[----:B-1----:R-:W-:Y:S05]  /*8000*/  @!P0 BRA `(.L_x_18) ;  /* 0xfffffffc00f08947 */ /* 0x002fea000383ffff */
[----:B------:R-:W-:Y:S05]  /*8010*/  BRA `(.L_x_187) ;  /* 0xffffff98001c7947 */ /* 0x000fea000383ffff */
.L_x_23:
[----:B-1----:R1:W2:Y:S02]  /*8020*/  SYNCS.PHASECHK.TRANS64.TRYWAIT P1, [R3+URZ], R0 ;  /* 0x00000000030075a7 */ /* 0x0022a4000802017f */
[----:B--2---:R-:W-:Y:S05]  /*8030*/  @!P1 NANOSLEEP.SYNCS 0x989680 ;  /* 0x009896800000995d */ /* 0x004fea0003900000 */
[----:B------:R-:W2:Y:S02]  /*8040*/  @!P1 SYNCS.PHASECHK.TRANS64 P1, [R3+URZ], R0 ;  /* 0x00000000030095a7 */ /* 0x000ea4000802007f */
[----:B--2---:R-:W-:Y:S05]  /*8050*/  @!P1 BRA `(.L_x_23) ;  /* 0xfffffffc00f09947 */ /* 0x004fea000383ffff */
[----:B------:R-:W-:Y:S05]  /*8060*/  BRA `(.L_x_22) ;  /* 0xffffff9800947947 */ /* 0x000fea000383ffff */
.L_x_28:
[----:B-1----:R-:W-:-:S04]  /*8070*/  IMAD.U32 R5, RZ, RZ, UR4 ;  /* 0x00000004ff057e24 */ /* 0x002fc8000f8e00ff */
[----:B------:R1:W2:Y:S03]  /*8080*/  SYNCS.PHASECHK.TRANS64.TRYWAIT P1, [R5+URZ], R4 ;  /* 0x00000004050075a7 */ /* 0x0002a6000802017f */
[----:B--2---:R-:W-:Y:S05]  /*8090*/  @!P1 NANOSLEEP.SYNCS 0x989680 ;  /* 0x009896800000995d */ /* 0x004fea0003900000 */
[----:B------:R-:W2:Y:S02]  /*80a0*/  @!P1 SYNCS.PHASECHK.TRANS64 P1, [R5+URZ], R4 ;  /* 0x00000004050095a7 */ /* 0x000ea4000802007f */
[----:B--2---:R-:W-:Y:S05]  /*80b0*/  @!P1 BRA `(.L_x_28) ;  /* 0xfffffffc00ec9947 */ /* 0x004fea000383ffff */
[----:B------:R-:W-:Y:S05]  /*80c0*/  BRA `(.L_x_27) ;  /* 0xffffff9c00d47947 */ /* 0x000fea000383ffff */
.L_x_34:
[----:B0-----:R0:W1:Y:S02]  /*80d0*/  SYNCS.PHASECHK.TRANS64.TRYWAIT P0, [R97+URZ+0x8], R0 ;  /* 0x00000800610075a7 */ /* 0x001064000800017f */
[----:B-1----:R-:W-:Y:S05]  /*80e0*/  @!P0 NANOSLEEP.SYNCS 0x989680 ;  /* 0x009896800000895d */ /* 0x002fea0003900000 */
[----:B------:R-:W1:Y:S02]  /*80f0*/  @!P0 SYNCS.PHASECHK.TRANS64 P0, [R97+URZ+0x8], R0 ;  /* 0x00000800610085a7 */ /* 0x000e64000800007f */
[----:B-1----:R-:W-:Y:S05]  /*8100*/  @!P0 BRA `(.L_x_34) ;  /* 0xfffffffc00f08947 */ /* 0x002fea000383ffff */
[----:B------:R-:W-:Y:S05]  /*8110*/  BRA `(.L_x_188) ;  /* 0xffffffa400607947 */ /* 0x000fea000383ffff */
.L_x_167:
[----:B------:R-:W-:Y:S01]  /*8120*/  BSSY B1, `(.L_x_189) ;  /* 0x0000006000017945 */ /* 0x000fe20003800000 */
[----:B------:R-:W-:-:S07]  /*8130*/  IMAD.MOV.U32 R15, RZ, RZ, -0x1 ;  /* 0xffffffffff0f7424 */ /* 0x000fce00078e00ff */
[----:B-----5:R-:W-:Y:S05]  /*8140*/  WARPSYNC.COLLECTIVE R15, `(.L_x_190) ;  /* 0x000000000f0c7348 */ /* 0x020fea0003c00000 */
[----:B------:R-:W-:Y:S02]  /*8150*/  ELECT P6, UR62, PT ;  /* 0x00000000003e782f */ /* 0x000fe400038c0000 */
[----:B------:R-:W-:Y:S01]  /*8160*/  MOV R14, UR62 ;  /* 0x0000003e000e7c02 */ /* 0x000fe20008000f00 */
[----:B-----5:R-:W-:Y:S10]  /*8170*/  ENDCOLLECTIVE ;  /* 0x000000000000791b */ /* 0x020ff40003800000 */
.L_x_190:
[----:B------:R-:W-:Y:S05]  /*8180*/  BSYNC B1 ;  /* 0x0000000000017941 */ /* 0x000fea0003800000 */
.L_x_189:
[----:B------:R-:W-:Y:S05]  /*8190*/  BRA `(.L_x_191) ;  /* 0xffffffec00cc7947 */ /* 0x000fea000383ffff */
.L_x_170:
[----:B-1----:R1:W2:Y:S02]  /*81a0*/  SYNCS.PHASECHK.TRANS64.TRYWAIT P1, [R7+URZ+0x20], R4 ;  /* 0x00002004070075a7 */ /* 0x0022a4000802017f */
[----:B--2---:R-:W-:Y:S05]  /*81b0*/  @!P1 NANOSLEEP.SYNCS 0x989680 ;  /* 0x009896800000995d */ /* 0x004fea0003900000 */
[----:B------:R-:W2:Y:S02]  /*81c0*/  @!P1 SYNCS.PHASECHK.TRANS64 P1, [R7+URZ+0x20], R4 ;  /* 0x00002004070095a7 */ /* 0x000ea4000802007f */
[----:B--2---:R-:W-:Y:S05]  /*81d0*/  @!P1 BRA `(.L_x_170) ;  /* 0xfffffffc00f09947 */ /* 0x004fea000383ffff */
[----:B------:R-:W-:Y:S05]  /*81e0*/  BRA `(.L_x_192) ;  /* 0xfffffff000007947 */ /* 0x000fea000383ffff */
.L_x_179:
[----:B------:R-:W-:Y:S01]  /*81f0*/  BSSY B0, `(.L_x_193) ;  /* 0x0000006000007945 */ /* 0x000fe20003800000 */
[----:B------:R-:W-:-:S07]  /*8200*/  IMAD.MOV.U32 R15, RZ, RZ, -0x1 ;  /* 0xffffffffff0f7424 */ /* 0x000fce00078e00ff */
[----:B-----5:R-:W-:Y:S05]  /*8210*/  WARPSYNC.COLLECTIVE R15, `(.L_x_194) ;  /* 0x000000000f0c7348 */ /* 0x020fea0003c00000 */
[----:B------:R-:W-:Y:S02]  /*8220*/  ELECT P6, UR62, PT ;  /* 0x00000000003e782f */ /* 0x000fe400038c0000 */
[----:B------:R-:W-:Y:S01]  /*8230*/  MOV R14, UR62 ;  /* 0x0000003e000e7c02 */ /* 0x000fe20008000f00 */
[----:B-----5:R-:W-:Y:S10]  /*8240*/  ENDCOLLECTIVE ;  /* 0x000000000000791b */ /* 0x020ff40003800000 */
.L_x_194:
[----:B------:R-:W-:Y:S05]  /*8250*/  BSYNC B0 ;  /* 0x0000000000007941 */ /* 0x000fea0003800000 */
.L_x_193:
[----:B------:R-:W-:Y:S05]  /*8260*/  BRA `(.L_x_195) ;  /* 0xfffffff800a07947 */ /* 0x000fea000383ffff */
.L_x_183:
[----:B0-----:R0:W1:Y:S02]  /*8270*/  SYNCS.PHASECHK.TRANS64.TRYWAIT P0, [R7+URZ], R2 ;  /* 0x00000002070075a7 */ /* 0x001064000800017f */
[----:B-1----:R-:W-:Y:S05]  /*8280*/  @!P0 NANOSLEEP.SYNCS 0x989680 ;  /* 0x009896800000895d */ /* 0x002fea0003900000 */
[----:B------:R-:W1:Y:S02]  /*8290*/  @!P0 SYNCS.PHASECHK.TRANS64 P0, [R7+URZ], R2 ;  /* 0x00000002070085a7 */ /* 0x000e64000800007f */
[----:B-1----:R-:W-:Y:S05]  /*82a0*/  @!P0 BRA `(.L_x_183) ;  /* 0xfffffffc00f08947 */ /* 0x002fea000383ffff */
[----:B------:R-:W-:Y:S05]  /*82b0*/  BRA `(.L_x_196) ;  /* 0xfffffff800e47947 */ /* 0x000fea000383ffff */
.L_x_184:
[----:B0-----:R0:W1:Y:S02]  /*82c0*/  SYNCS.PHASECHK.TRANS64.TRYWAIT P0, [R9+URZ], R4 ;  /* 0x00000004090075a7 */ /* 0x001064000800017f */
[----:B-1----:R-:W-:Y:S05]  /*82d0*/  @!P0 NANOSLEEP.SYNCS 0x989680 ;  /* 0x009896800000895d */ /* 0x002fea0003900000 */
[----:B------:R-:W1:Y:S02]  /*82e0*/  @!P0 SYNCS.PHASECHK.TRANS64 P0, [R9+URZ], R4 ;  /* 0x00000004090085a7 */ /* 0x000e64000800007f */
[----:B-1----:R-:W-:Y:S05]  /*82f0*/  @!P0 BRA `(.L_x_184) ;  /* 0xfffffffc00f08947 */ /* 0x002fea000383ffff */
[----:B------:R-:W-:Y:S05]  /*8300*/  BRA `(.L_x_197) ;  /* 0xfffffff800f47947 */ /* 0x000fea000383ffff */
.L_x_185:
[----:B-1----:R1:W2:Y:S02]  /*8310*/  SYNCS.PHASECHK.TRANS64.TRYWAIT P0, [R6+URZ], R5 ;  /* 0x00000005060075a7 */ /* 0x0022a4000800017f */
[----:B--2---:R-:W-:Y:S05]  /*8320*/  @!P0 NANOSLEEP.SYNCS 0x989680 ;  /* 0x009896800000895d */ /* 0x004fea0003900000 */
[----:B------:R-:W2:Y:S02]  /*8330*/  @!P0 SYNCS.PHASECHK.TRANS64 P0, [R6+URZ], R5 ;  /* 0x00000005060085a7 */ /* 0x000ea4000800007f */
[----:B--2---:R-:W-:Y:S05]  /*8340*/  @!P0 BRA `(.L_x_185) ;  /* 0xfffffffc00f08947 */ /* 0x004fea000383ffff */
[----:B------:R-:W-:Y:S05]  /*8350*/  BRA `(.L_x_198) ;  /* 0xfffffff800fc7947 */ /* 0x000fea000383ffff */
.L_x_199:
[----:B------:R-:W-:-:S00]  /*8360*/  BRA `(.L_x_199) ;  /* 0xfffffffc00fc7947 */ /* 0x000fc0000383ffff */
[----:B------:R-:W-:-:S00]  /*8370*/  NOP ;  /* 0x0000000000007918 */ /* 0x000fc00000000000 */
        /* <DEDUP_REMOVED lines=8> */
.L_x_200:


//--------------------- .nv.global.init           --------------------------
	.section	.nv.global.init,"aw",@progbits
.nv.global.init:
	.type		$str$22,@object
	.size		$str$22,($str$23 - $str$22)
$str$22:
        /*0000*/ 	.byte	0x6b, 0x5f, 0x74, 0x69, 0x6c, 0x65, 0x5f, 0x63, 0x6f, 0x75, 0x6e, 0x74, 0x20, 0x3e, 0x3d, 0x20
        /*0010*/ 	.byte	0x31, 0x00
	.type		$str$23,@object
	.size		$str$23,(__unnamed_1 - $str$23)
$str$23:
        /*0012*/ 	.byte	0x2f, 0x74, 0x6d, 0x70, 0x2f, 0x63, 0x75, 0x74, 0x6c, 0x61, 0x73, 0x73, 0x5f, 0x73, 0x77, 0x65
        /*0022*/ 	.byte	0x65, 0x70, 0x5f, 0x73, 0x72, 0x63, 0x2f, 0x69, 0x6e, 0x63, 0x6c, 0x75, 0x64, 0x65, 0x2f, 0x63
        /*0032*/ 	.byte	0x75, 0x74, 0x6c, 0x61, 0x73, 0x73, 0x2f, 0x67, 0x65, 0x6d, 0x6d, 0x2f, 0x63, 0x6f, 0x6c, 0x6c
        /*0042*/ 	.byte	0x65, 0x63, 0x74, 0x69, 0x76, 0x65, 0x2f, 0x73, 0x6d, 0x39, 0x30, 0x5f, 0x6d, 0x6d, 0x61, 0x5f
        /*0052*/ 	.byte	0x74, 0x6d, 0x61, 0x5f, 0x67, 0x6d, 0x6d, 0x61, 0x5f, 0x73, 0x73, 0x5f, 0x77, 0x61, 0x72, 0x70
        /*0062*/ 	.byte	0x73, 0x70, 0x65, 0x63, 0x69, 0x61, 0x6c, 0x69, 0x7a, 0x65, 0x64, 0x2e, 0x68, 0x70, 0x70, 0x00
	.type		__unnamed_1,@object
	.size		__unnamed_1,(.L_0 - __unnamed_1)
__unnamed_1:
        /*0072*/ 	.byte	0x76, 0x6f, 0x69, 0x64, 0x20, 0x63, 0x75, 0x74, 0x6c, 0x61, 0x73, 0x73, 0x3a, 0x3a, 0x67, 0x65
        /* <DEDUP_REMOVED lines=180> */
        /*0bc2*/ 	.byte	0x5d, 0x00
.L_0:


//--------------------- .nv.shared._ZN7cutlass13device_kernelINS_4gemm6kernel13GemmUniversalIN4cute5tupleIJiiiiEEENS1_10collective13CollectiveMmaINS1_34MainloopSm90TmaGmmaWarpSpecializedILi4ENS5_IJNS4_1CILi8EEENSA_ILi1EEESC_EEENS1_32KernelTmaWarpSpecializedPingpongEEENS5_IJNSA_ILi64EEENSA_ILi128EEESH_EEENS_6half_tENS5_IJlSC_lEEESJ_SK_NS4_8TiledMMAINS4_8MMA_AtomIJNS4_4SM904GMMA26MMA_64x128x16_F32F16F16_SSILNSO_5MajorE0ELSQ_0ELNSO_7ScaleInE1ELSR_1EEEEEENS4_6LayoutINS5_IJSC_SC_SC_EEENS5_IJNSA_ILi0EEESW_SW_EEEEENS5_IJNS4_10UnderscoreESZ_SZ_EEEEENS4_13SM90_TMA_LOADENS4_14ComposedLayoutINS4_7SwizzleILi3ELi4ELi3EEENS4_18smem_ptr_flag_bitsILi16EEENSU_INS5_IJSB_SG_EEENS5_IJSG_SC_EEEEEEEvNS4_8identityENS4_23SM90_TMA_LOAD_MULTICASTES1B_vS1C_EENS_8epilogue10collective6detail29Sm90TmaWarpSpecializedAdapterINS1G_15DefaultEpilogueISJ_SK_SK_NS1F_6thread17LinearCombinationISJ_Li1EffLNS1K_9ScaleType4KindE0ELNS_15FloatRoundStyleE2ESJ_EENS1_15EpilogueDefaultEEEEEvvEEEEvNT_6ParamsE --------------------------
	.section	.nv.shared._ZN7cutlass13device_kernelINS_4gemm6kernel13GemmUniversalIN4cute5tupleIJiiiiEEENS1_10collective13CollectiveMmaINS1_34MainloopSm90TmaGmmaWarpSpecializedILi4ENS5_IJNS4_1CILi8EEENSA_ILi1EEESC_EEENS1_32KernelTmaWarpSpecializedPingpongEEENS5_IJNSA_ILi64EEENSA_ILi128EEESH_EEENS_6half_tENS5_IJlSC_lEEESJ_SK_NS4_8TiledMMAINS4_8MMA_AtomIJNS4_4SM904GMMA26MMA_64x128x16_F32F16F16_SSILNSO_5MajorE0ELSQ_0ELNSO_7ScaleInE1ELSR_1EEEEEENS4_6LayoutINS5_IJSC_SC_SC_EEENS5_IJNSA_ILi0EEESW_SW_EEEEENS5_IJNS4_10UnderscoreESZ_SZ_EEEEENS4_13SM90_TMA_LOADENS4_14ComposedLayoutINS4_7SwizzleILi3ELi4ELi3EEENS4_18smem_ptr_flag_bitsILi16EEENSU_INS5_IJSB_SG_EEENS5_IJSG_SC_EEEEEEEvNS4_8identityENS4_23SM90_TMA_LOAD_MULTICASTES1B_vS1C_EENS_8epilogue10collective6detail29Sm90TmaWarpSpecializedAdapterINS1G_15DefaultEpilogueISJ_SK_SK_NS1F_6thread17LinearCombinationISJ_Li1EffLNS1K_9ScaleType4KindE0ELNS_15FloatRoundStyleE2ESJ_EENS1_15EpilogueDefaultEEEEEvvEEEEvNT_6ParamsE,"aw",@nobits
	.sectionflags	@""
	.align	16
	.zero		1024


//--------------------- .nv.shared.reserved.0     --------------------------
	.section	.nv.shared.reserved.0,"aw",@nobits
	.weak		__nv_reservedSMEM_offset_0_alias
	.size		__nv_reservedSMEM_offset_0_alias, 0, 0
	.other		__nv_reservedSMEM_offset_0_alias,@"STO_CUDA_RESERVED_SHARED STV_DEFAULT"
__nv_reservedSMEM_offset_0_alias:
	.zero		0


//--------------------- .nv.global                --------------------------
	.section	.nv.global,"aw",@nobits
.nv.global:
	.type		_ZN40_INTERNAL_3be90dda_4_k_cu_dc83821f_197104cute1_E,@object
	.size		_ZN40_INTERNAL_3be90dda_4_k_cu_dc83821f_197104cute1_E,(_ZN40_INTERNAL_3be90dda_4_k_cu_dc83821f_197104cuda3std3__45__cpo6cbeginE - _ZN40_INTERNAL_3be90dda_4_k_cu_dc83821f_197104cute1_E)
_ZN40_INTERNAL_3be90dda_4_k_cu_dc83821f_197104cute1_E:
	.zero		1
	.type		_ZN40_INTERNAL_3be90dda_4_k_cu_dc83821f_197104cuda3std3__45__cpo6cbeginE,@object
	.size		_ZN40_INTERNAL_3be90dda_4_k_cu_dc83821f_197104cuda3std3__45__cpo6cbeginE,(_ZN40_INTERNAL_3be90dda_4_k_cu_dc83821f_197104cuda3std3__48in_placeE - _ZN40_INTERNAL_3be90dda_4_k_cu_dc83821f_197104cuda3std3__45__cpo6cbeginE)
_ZN40_INTERNAL_3be90dda_4_k_cu_dc83821f_197104cuda3std3__45__cpo6cbeginE:
	.zero		1
	.type		_ZN40_INTERNAL_3be90dda_4_k_cu_dc83821f_197104cuda3std3__48in_placeE,@object
	.size		_ZN40_INTERNAL_3be90dda_4_k_cu_dc83821f_197104cuda3std3__48in_placeE,(_ZN40_INTERNAL_3be90dda_4_k_cu_dc83821f_197104cuda3std6ranges3__45__cpo9iter_moveE - _ZN40_INTERNAL_3be90dda_4_k_cu_dc83821f_197104cuda3std3__48in_placeE)
_ZN40_INTERNAL_3be90dda_4_k_cu_dc83821f_197104cuda3std3__48in_placeE:
	.zero		1
	.type		_ZN40_INTERNAL_3be90dda_4_k_cu_dc83821f_197104cuda3std6ranges3__45__cpo9iter_moveE,@object
	.size		_ZN40_INTERNAL_3be90dda_4_k_cu_dc83821f_197104cuda3std6ranges3__45__cpo9iter_moveE,(_ZN40_INTERNAL_3be90dda_4_k_cu_dc83821f_197104cuda3std3__45__cpo5beginE - _ZN40_INTERNAL_3be90dda_4_k_cu_dc83821f_197104cuda3std6ranges3__45__cpo9iter_moveE)
_ZN40_INTERNAL_3be90dda_4_k_cu_dc83821f_197104cuda3std6ranges3__45__cpo9iter_moveE:
	.zero		1
	.type		_ZN40_INTERNAL_3be90dda_4_k_cu_dc83821f_197104cuda3std3__45__cpo5beginE,@object
	.size		_ZN40_INTERNAL_3be90dda_4_k_cu_dc83821f_197104cuda3std3__45__cpo5beginE,(_ZN40_INTERNAL_3be90dda_4_k_cu_dc83821f_197104cuda3std3__442_GLOBAL__N__3be90dda_4_k_cu_dc83821f_197106ignoreE - _ZN40_INTERNAL_3be90dda_4_k_cu_dc83821f_197104cuda3std3__45__cpo5beginE)
_ZN40_INTERNAL_3be90dda_4_k_cu_dc83821f_197104cuda3std3__45__cpo5beginE:
	.zero		1
	.type		_ZN40_INTERNAL_3be90dda_4_k_cu_dc83821f_197104cuda3std3__442_GLOBAL__N__3be90dda_4_k_cu_dc83821f_197106ignoreE,@object
	.size		_ZN40_INTERNAL_3be90dda_4_k_cu_dc83821f_197104cuda3std3__442_GLOBAL__N__3be90dda_4_k_cu_dc83821f_197106ignoreE,(_ZN40_INTERNAL_3be90dda_4_k_cu_dc83821f_197104cute7productE - _ZN40_INTERNAL_3be90dda_4_k_cu_dc83821f_197104cuda3std3__442_GLOBAL__N__3be90dda_4_k_cu_dc83821f_197106ignoreE)
_ZN40_INTERNAL_3be90dda_4_k_cu_dc83821f_197104cuda3std3__442_GLOBAL__N__3be90dda_4_k_cu_dc83821f_197106ignoreE:
	.zero		1
	.type		_ZN40_INTERNAL_3be90dda_4_k_cu_dc83821f_197104cute7productE,@object
	.size		_ZN40_INTERNAL_3be90dda_4_k_cu_dc83821f_197104cute7productE,(_ZN40_INTERNAL_3be90dda_4_k_cu_dc83821f_197104cuda3std3__45__cpo3endE - _ZN40_INTERNAL_3be90dda_4_k_cu_dc83821f_197104cute7productE)
_ZN40_INTERNAL_3be90dda_4_k_cu_dc83821f_197104cute7productE:
	.zero		1
	.type		_ZN40_INTERNAL_3be90dda_4_k_cu_dc83821f_197104cuda3std3__45__cpo3endE,@object
	.size		_ZN40_INTERNAL_3be90dda_4_k_cu_dc83821f_197104cuda3std3__45__cpo3endE,(_ZN40_INTERNAL_3be90dda_4_k_cu_dc83821f_197104cuda3std3__419piecewise_constructE - _ZN40_INTERNAL_3be90dda_4_k_cu_dc83821f_197104cuda3std3__45__cpo3endE)
_ZN40_INTERNAL_3be90dda_4_k_cu_dc83821f_197104cuda3std3__45__cpo3endE:
	.zero		1
	.type		_ZN40_INTERNAL_3be90dda_4_k_cu_dc83821f_197104cuda3std3__419piecewise_constructE,@object
	.size		_ZN40_INTERNAL_3be90dda_4_k_cu_dc83821f_197104cuda3std3__419piecewise_constructE,(_ZN40_INTERNAL_3be90dda_4_k_cu_dc83821f_197104cuda3std3__45__cpo4cendE - _ZN40_INTERNAL_3be90dda_4_k_cu_dc83821f_197104cuda3std3__419piecewise_constructE)
_ZN40_INTERNAL_3be90dda_4_k_cu_dc83821f_197104cuda3std3__419piecewise_constructE:
	.zero		1
	.type		_ZN40_INTERNAL_3be90dda_4_k_cu_dc83821f_197104cuda3std3__45__cpo4cendE,@object
	.size		_ZN40_INTERNAL_3be90dda_4_k_cu_dc83821f_197104cuda3std3__45__cpo4cendE,(_ZN40_INTERNAL_3be90dda_4_k_cu_dc83821f_197104cuda3std6ranges3__45__cpo4swapE - _ZN40_INTERNAL_3be90dda_4_k_cu_dc83821f_197104cuda3std3__45__cpo4cendE)
_ZN40_INTERNAL_3be90dda_4_k_cu_dc83821f_197104cuda3std3__45__cpo4cendE:
	.zero		1
	.type		_ZN40_INTERNAL_3be90dda_4_k_cu_dc83821f_197104cuda3std6ranges3__45__cpo4swapE,@object
	.size		_ZN40_INTERNAL_3be90dda_4_k_cu_dc83821f_197104cuda3std6ranges3__45__cpo4swapE,(.L_8 - _ZN40_INTERNAL_3be90dda_4_k_cu_dc83821f_197104cuda3std6ranges3__45__cpo4swapE)
_ZN40_INTERNAL_3be90dda_4_k_cu_dc83821f_197104cuda3std6ranges3__45__cpo4swapE:
	.zero		1
.L_8:


//--------------------- .nv.constant0._ZN7cutlass13device_kernelINS_4gemm6kernel13GemmUniversalIN4cute5tupleIJiiiiEEENS1_10collective13CollectiveMmaINS1_34MainloopSm90TmaGmmaWarpSpecializedILi4ENS5_IJNS4_1CILi8EEENSA_ILi1EEESC_EEENS1_32KernelTmaWarpSpecializedPingpongEEENS5_IJNSA_ILi64EEENSA_ILi128EEESH_EEENS_6half_tENS5_IJlSC_lEEESJ_SK_NS4_8TiledMMAINS4_8MMA_AtomIJNS4_4SM904GMMA26MMA_64x128x16_F32F16F16_SSILNSO_5MajorE0ELSQ_0ELNSO_7ScaleInE1ELSR_1EEEEEENS4_6LayoutINS5_IJSC_SC_SC_EEENS5_IJNSA_ILi0EEESW_SW_EEEEENS5_IJNS4_10UnderscoreESZ_SZ_EEEEENS4_13SM90_TMA_LOADENS4_14ComposedLayoutINS4_7SwizzleILi3ELi4ELi3EEENS4_18smem_ptr_flag_bitsILi16EEENSU_INS5_IJSB_SG_EEENS5_IJSG_SC_EEEEEEEvNS4_8identityENS4_23SM90_TMA_LOAD_MULTICASTES1B_vS1C_EENS_8epilogue10collective6detail29Sm90TmaWarpSpecializedAdapterINS1G_15DefaultEpilogueISJ_SK_SK_NS1F_6thread17LinearCombinationISJ_Li1EffLNS1K_9ScaleType4KindE0ELNS_15FloatRoundStyleE2ESJ_EENS1_15EpilogueDefaultEEEEEvvEEEEvNT_6ParamsE --------------------------
	.section	.nv.constant0._ZN7cutlass13device_kernelINS_4gemm6kernel13GemmUniversalIN4cute5tupleIJiiiiEEENS1_10collective13CollectiveMmaINS1_34MainloopSm90TmaGmmaWarpSpecializedILi4ENS5_IJNS4_1CILi8EEENSA_ILi1EEESC_EEENS1_32KernelTmaWarpSpecializedPingpongEEENS5_IJNSA_ILi64EEENSA_ILi128EEESH_EEENS_6half_tENS5_IJlSC_lEEESJ_SK_NS4_8TiledMMAINS4_8MMA_AtomIJNS4_4SM904GMMA26MMA_64x128x16_F32F16F16_SSILNSO_5MajorE0ELSQ_0ELNSO_7ScaleInE1ELSR_1EEEEEENS4_6LayoutINS5_IJSC_SC_SC_EEENS5_IJNSA_ILi0EEESW_SW_EEEEENS5_IJNS4_10UnderscoreESZ_SZ_EEEEENS4_13SM90_TMA_LOADENS4_14ComposedLayoutINS4_7SwizzleILi3ELi4ELi3EEENS4_18smem_ptr_flag_bitsILi16EEENSU_INS5_IJSB_SG_EEENS5_IJSG_SC_EEEEEEEvNS4_8identityENS4_23SM90_TMA_LOAD_MULTICASTES1B_vS1C_EENS_8epilogue10collective6detail29Sm90TmaWarpSpecializedAdapterINS1G_15DefaultEpilogueISJ_SK_SK_NS1F_6thread17LinearCombinationISJ_Li1EffLNS1K_9ScaleType4KindE0ELNS_15FloatRoundStyleE2ESJ_EENS1_15EpilogueDefaultEEEEEvvEEEEvNT_6ParamsE,"a",@progbits
	.sectionflags	@""
	.align	4
.nv.constant0._ZN7cutlass13device_kernelINS_4gemm6kernel13GemmUniversalIN4cute5tupleIJiiiiEEENS1_10collective13CollectiveMmaINS1_34MainloopSm90TmaGmmaWarpSpecializedILi4ENS5_IJNS4_1CILi8EEENSA_ILi1EEESC_EEENS1_32KernelTmaWarpSpecializedPingpongEEENS5_IJNSA_ILi64EEENSA_ILi128EEESH_EEENS_6half_tENS5_IJlSC_lEEESJ_SK_NS4_8TiledMMAINS4_8MMA_AtomIJNS4_4SM904GMMA26MMA_64x128x16_F32F16F16_SSILNSO_5MajorE0ELSQ_0ELNSO_7ScaleInE1ELSR_1EEEEEENS4_6LayoutINS5_IJSC_SC_SC_EEENS5_IJNSA_ILi0EEESW_SW_EEEEENS5_IJNS4_10UnderscoreESZ_SZ_EEEEENS4_13SM90_TMA_LOADENS4_14ComposedLayoutINS4_7SwizzleILi3ELi4ELi3EEENS4_18smem_ptr_flag_bitsILi16EEENSU_INS5_IJSB_SG_EEENS5_IJSG_SC_EEEEEEEvNS4_8identityENS4_23SM90_TMA_LOAD_MULTICASTES1B_vS1C_EENS_8epilogue10collective6detail29Sm90TmaWarpSpecializedAdapterINS1G_15DefaultEpilogueISJ_SK_SK_NS1F_6thread17LinearCombinationISJ_Li1EffLNS1K_9ScaleType4KindE0ELNS_15FloatRoundStyleE2ESJ_EENS1_15EpilogueDefaultEEEEEvvEEEEvNT_6ParamsE:
	.zero		1664


//--------------------- SYMBOLS --------------------------

	.type		.nv.reservedSmem.offset0,@object
	.size		.nv.reservedSmem.offset0,0x4
	.type		__assertfail,@function
